// auto-generated by cutlass_sweep.gemm — config: {"arch": "sm_100", "cluster_m": 1, "cluster_n": 2, "dtype": "e4m3", "dtype_b": "e4m3", "layout": "nt", "stages": 0, "tile_k": 128, "tile_m": 128, "tile_n": 64}
#include "cutlass/cutlass.h"
#include "cutlass/gemm/collective/collective_builder.hpp"
#include "cutlass/gemm/device/gemm_universal_adapter.h"
#include "cutlass/gemm/kernel/gemm_universal.hpp"
#include "cutlass/epilogue/collective/collective_builder.hpp"

using ElemA = cutlass::float_e4m3_t;
using ElemB = cutlass::float_e4m3_t;
using ElemCD = cutlass::float_e4m3_t;
using Acc  = float;
using TileShape    = cute::Shape<cute::_128, cute::_64, cute::_128>;
using ClusterShape = cute::Shape<cute::_1, cute::_2, cute::_1>;

using CollectiveEpilogue = typename cutlass::epilogue::collective::CollectiveBuilder<
    cutlass::arch::Sm100, cutlass::arch::OpClassTensorOp,
    TileShape, ClusterShape,
    cutlass::epilogue::collective::EpilogueTileAuto,
    Acc, Acc,
    ElemCD, cutlass::layout::RowMajor, 128 / cutlass::sizeof_bits<ElemCD>::value,
    ElemCD, cutlass::layout::RowMajor, 128 / cutlass::sizeof_bits<ElemCD>::value,
    cutlass::epilogue::collective::EpilogueScheduleAuto
  >::CollectiveOp;

using CollectiveMainloop = typename cutlass::gemm::collective::CollectiveBuilder<
    cutlass::arch::Sm100, cutlass::arch::OpClassTensorOp,
    ElemA, cutlass::layout::RowMajor, 128 / cutlass::sizeof_bits<ElemA>::value,
    ElemB, cutlass::layout::ColumnMajor, 128 / cutlass::sizeof_bits<ElemB>::value,
    Acc,
    TileShape, ClusterShape,
    cutlass::gemm::collective::StageCountAutoCarveout<static_cast<int>(sizeof(typename CollectiveEpilogue::SharedStorage))>,
    cutlass::gemm::collective::KernelScheduleAuto
  >::CollectiveOp;

using GemmKernel = cutlass::gemm::kernel::GemmUniversal<
    cute::Shape<int,int,int,int>,
    CollectiveMainloop,
    CollectiveEpilogue
>;
using Gemm = cutlass::gemm::device::GemmUniversalAdapter<GemmKernel>;

// Force the device kernel symbol into the cubin without needing a host main.
auto* _anchor = &cutlass::device_kernel<GemmKernel>;


// ===== COMPILED SASS (sm_100a) =====

	.target	sm_100a

	.elftype	@"ET_EXEC"


//--------------------- .note.nv.tkinfo           --------------------------
	.section	.note.nv.tkinfo,"",@"SHT_NOTE"
	.sectionflags	@"SHF_NOTE_NV_TKINFO"
	.tkinfo
        /*0018*/ 	.word	0x00000002
        /*0030*/ 	.string	""
        /*0030*/ 	.string	"ptxas"
        /*0030*/ 	.string	"Cuda compilation tools, release 13.0, V13.0.88"
        /*0030*/ 	.string	"Build cuda_13.0.r13.0/compiler.36424714_0"
        /*0030*/ 	.string	"-arch sm_100a -m 64 "



//--------------------- .note.nv.cuinfo           --------------------------
	.section	.note.nv.cuinfo,"",@"SHT_NOTE"
	.sectionflags	@"SHF_NOTE_NV_CUINFO"
        /*0018*/ 	.short	0x0002
        /*001a*/ 	.short	0x0064
        /*001c*/ 	.short	0x0082
	.zero		2


//--------------------- .nv.info                  --------------------------
	.section	.nv.info,"",@"SHT_CUDA_INFO"
	.align	4


	//----- nvinfo : EIATTR_REGCOUNT
	.align		4
        /*0000*/ 	.byte	0x04, 0x2f
        /*0002*/ 	.short	(.L_19 - .L_18)
	.align		4
.L_18:
        /*0004*/ 	.word	index@(_ZN7cutlass13device_kernelINS_4gemm6kernel13GemmUniversalIN4cute5tupleIJiiiiEEENS1_10collective13CollectiveMmaINS1_35MainloopSm100TmaUmmaWarpSpecializedILi8ELi2ELi4ENS5_IJNS4_1CILi1EEENSA_ILi2EEESB_EEEEENS5_IJNSA_ILi128EEENSA_ILi64EEESF_EEENS_12float_e4m3_tENS5_IJlSB_lEEESI_SJ_NS4_8TiledMMAINS4_8MMA_AtomIJNS4_10MMA_TraitsINS4_19SM100_MMA_F8F6F4_SSEJSI_SI_fSF_SG_NS4_17integral_constantINS4_4UMMA5MajorELSQ_0EEESR_NSO_INSP_7ScaleInELSS_0EEEST_EEEEEENS4_6LayoutINS5_IJSB_SB_SB_EEENS5_IJNSA_ILi0EEESY_SY_EEEEENS5_IJNS4_10UnderscoreES11_S11_EEEEENS4_23SM90_TMA_LOAD_MULTICASTENS4_14ComposedLayoutINS4_7SwizzleILi3ELi4ELi3EEENS4_18smem_ptr_flag_bitsILi8EEENSW_INS5_IJNSA_ILi8EEESF_EEENS5_IJSF_SB_EEEEEEEvNS4_8identityENS4_13SM90_TMA_LOADES1E_vS1F_EENS_8epilogue10collective18CollectiveEpilogueINS1I_23Sm100TmaWarpSpecializedILi1ELi1ELi64ELb0ELb0EEEJSH_NS5_IJNSW_ISF_SB_EENSW_ISG_SB_EEEEESI_SJ_SI_SJ_NS1I_6fusion15FusionCallbacksIS1M_NS1Q_17LinearCombinationISI_fSI_fLNS_15FloatRoundStyleE2EEESH_S1P_JEEENS4_5SM1004TMEM4LOAD26SM100_TMEM_LOAD_32dp32b64xES1G_NS15_INS16_ILi2ELi4ELi3EEES19_NSW_INS5_IJS1A_SG_EEENS5_IJSG_SB_EEEEEEENS4_39AutoVectorizingCopyWithAssumedAlignmentILi128EEENS4_14SM90_TMA_STOREES24_S26_S26_EEEvvEEEEvNT_6ParamsE)
        /*0008*/ 	.word	0x00000099


	//----- nvinfo : EIATTR_FRAME_SIZE
	.align		4
.L_19:
        /*000c*/ 	.byte	0x04, 0x11
        /*000e*/ 	.short	(.L_21 - .L_20)
	.align		4
.L_20:
        /*0010*/ 	.word	index@($__internal_2_$__cuda_sm10x_tcgen05_guardrail_trap_unallocated_columns_being_dealloced)
        /*0014*/ 	.word	0x00000000


	//----- nvinfo : EIATTR_FRAME_SIZE
	.align		4
.L_21:
        /*0018*/ 	.byte	0x04, 0x11
        /*001a*/ 	.short	(.L_23 - .L_22)
	.align		4
.L_22:
        /*001c*/ 	.word	index@($__internal_1_$__cuda_sm10x_tcgen05_guardrail_trap_phase_invalid_during_alloc)
        /*0020*/ 	.word	0x00000000


	//----- nvinfo : EIATTR_FRAME_SIZE
	.align		4
.L_23:
        /*0024*/ 	.byte	0x04, 0x11
        /*0026*/ 	.short	(.L_25 - .L_24)
	.align		4
.L_24:
        /*0028*/ 	.word	index@($__internal_0_$__cuda_sm10x_tcgen05_guardrail_trap_col_being_dealloced_not_returned_by_alloc)
        /*002c*/ 	.word	0x00000000


	//----- nvinfo : EIATTR_FRAME_SIZE
	.align		4
.L_25:
        /*0030*/ 	.byte	0x04, 0x11
        /*0032*/ 	.short	(.L_27 - .L_26)
	.align		4
.L_26:
        /*0034*/ 	.word	index@(_ZN7cutlass13device_kernelINS_4gemm6kernel13GemmUniversalIN4cute5tupleIJiiiiEEENS1_10collective13CollectiveMmaINS1_35MainloopSm100TmaUmmaWarpSpecializedILi8ELi2ELi4ENS5_IJNS4_1CILi1EEENSA_ILi2EEESB_EEEEENS5_IJNSA_ILi128EEENSA_ILi64EEESF_EEENS_12float_e4m3_tENS5_IJlSB_lEEESI_SJ_NS4_8TiledMMAINS4_8MMA_AtomIJNS4_10MMA_TraitsINS4_19SM100_MMA_F8F6F4_SSEJSI_SI_fSF_SG_NS4_17integral_constantINS4_4UMMA5MajorELSQ_0EEESR_NSO_INSP_7ScaleInELSS_0EEEST_EEEEEENS4_6LayoutINS5_IJSB_SB_SB_EEENS5_IJNSA_ILi0EEESY_SY_EEEEENS5_IJNS4_10UnderscoreES11_S11_EEEEENS4_23SM90_TMA_LOAD_MULTICASTENS4_14ComposedLayoutINS4_7SwizzleILi3ELi4ELi3EEENS4_18smem_ptr_flag_bitsILi8EEENSW_INS5_IJNSA_ILi8EEESF_EEENS5_IJSF_SB_EEEEEEEvNS4_8identityENS4_13SM90_TMA_LOADES1E_vS1F_EENS_8epilogue10collective18CollectiveEpilogueINS1I_23Sm100TmaWarpSpecializedILi1ELi1ELi64ELb0ELb0EEEJSH_NS5_IJNSW_ISF_SB_EENSW_ISG_SB_EEEEESI_SJ_SI_SJ_NS1I_6fusion15FusionCallbacksIS1M_NS1Q_17LinearCombinationISI_fSI_fLNS_15FloatRoundStyleE2EEESH_S1P_JEEENS4_5SM1004TMEM4LOAD26SM100_TMEM_LOAD_32dp32b64xES1G_NS15_INS16_ILi2ELi4ELi3EEES19_NSW_INS5_IJS1A_SG_EEENS5_IJSG_SB_EEEEEEENS4_39AutoVectorizingCopyWithAssumedAlignmentILi128EEENS4_14SM90_TMA_STOREES24_S26_S26_EEEvvEEEEvNT_6ParamsE)
        /*0038*/ 	.word	0x00000000


	//----- nvinfo : EIATTR_MIN_STACK_SIZE
	.align		4
.L_27:
        /*003c*/ 	.byte	0x04, 0x12
        /*003e*/ 	.short	(.L_29 - .L_28)
	.align		4
.L_28:
        /*0040*/ 	.word	index@(_ZN7cutlass13device_kernelINS_4gemm6kernel13GemmUniversalIN4cute5tupleIJiiiiEEENS1_10collective13CollectiveMmaINS1_35MainloopSm100TmaUmmaWarpSpecializedILi8ELi2ELi4ENS5_IJNS4_1CILi1EEENSA_ILi2EEESB_EEEEENS5_IJNSA_ILi128EEENSA_ILi64EEESF_EEENS_12float_e4m3_tENS5_IJlSB_lEEESI_SJ_NS4_8TiledMMAINS4_8MMA_AtomIJNS4_10MMA_TraitsINS4_19SM100_MMA_F8F6F4_SSEJSI_SI_fSF_SG_NS4_17integral_constantINS4_4UMMA5MajorELSQ_0EEESR_NSO_INSP_7ScaleInELSS_0EEEST_EEEEEENS4_6LayoutINS5_IJSB_SB_SB_EEENS5_IJNSA_ILi0EEESY_SY_EEEEENS5_IJNS4_10UnderscoreES11_S11_EEEEENS4_23SM90_TMA_LOAD_MULTICASTENS4_14ComposedLayoutINS4_7SwizzleILi3ELi4ELi3EEENS4_18smem_ptr_flag_bitsILi8EEENSW_INS5_IJNSA_ILi8EEESF_EEENS5_IJSF_SB_EEEEEEEvNS4_8identityENS4_13SM90_TMA_LOADES1E_vS1F_EENS_8epilogue10collective18CollectiveEpilogueINS1I_23Sm100TmaWarpSpecializedILi1ELi1ELi64ELb0ELb0EEEJSH_NS5_IJNSW_ISF_SB_EENSW_ISG_SB_EEEEESI_SJ_SI_SJ_NS1I_6fusion15FusionCallbacksIS1M_NS1Q_17LinearCombinationISI_fSI_fLNS_15FloatRoundStyleE2EEESH_S1P_JEEENS4_5SM1004TMEM4LOAD26SM100_TMEM_LOAD_32dp32b64xES1G_NS15_INS16_ILi2ELi4ELi3EEES19_NSW_INS5_IJS1A_SG_EEENS5_IJSG_SB_EEEEEEENS4_39AutoVectorizingCopyWithAssumedAlignmentILi128EEENS4_14SM90_TMA_STOREES24_S26_S26_EEEvvEEEEvNT_6ParamsE)
        /*0044*/ 	.word	0x00000000
.L_29:


//--------------------- .nv.compat                --------------------------
	.section	.nv.compat,"",@"SHT_CUDA_COMPAT_INFO"
	.align	4
        /*0000*/ 	.byte	0x02, 0x09, 0x01, 0x00, 0x02, 0x02, 0x02, 0x00, 0x02, 0x05, 0x05, 0x00, 0x03, 0x07, 0x01, 0x01
        /*0010*/ 	.byte	0x02, 0x03, 0x01, 0x00, 0x02, 0x06, 0x01, 0x00, 0x04, 0x0b, 0x08, 0x00, 0x09, 0x00, 0x00, 0x00
        /*0020*/ 	.byte	0x00, 0x00, 0x00, 0x00


//--------------------- .nv.info._ZN7cutlass13device_kernelINS_4gemm6kernel13GemmUniversalIN4cute5tupleIJiiiiEEENS1_10collective13CollectiveMmaINS1_35MainloopSm100TmaUmmaWarpSpecializedILi8ELi2ELi4ENS5_IJNS4_1CILi1EEENSA_ILi2EEESB_EEEEENS5_IJNSA_ILi128EEENSA_ILi64EEESF_EEENS_12float_e4m3_tENS5_IJlSB_lEEESI_SJ_NS4_8TiledMMAINS4_8MMA_AtomIJNS4_10MMA_TraitsINS4_19SM100_MMA_F8F6F4_SSEJSI_SI_fSF_SG_NS4_17integral_constantINS4_4UMMA5MajorELSQ_0EEESR_NSO_INSP_7ScaleInELSS_0EEEST_EEEEEENS4_6LayoutINS5_IJSB_SB_SB_EEENS5_IJNSA_ILi0EEESY_SY_EEEEENS5_IJNS4_10UnderscoreES11_S11_EEEEENS4_23SM90_TMA_LOAD_MULTICASTENS4_14ComposedLayoutINS4_7SwizzleILi3ELi4ELi3EEENS4_18smem_ptr_flag_bitsILi8EEENSW_INS5_IJNSA_ILi8EEESF_EEENS5_IJSF_SB_EEEEEEEvNS4_8identityENS4_13SM90_TMA_LOADES1E_vS1F_EENS_8epilogue10collective18CollectiveEpilogueINS1I_23Sm100TmaWarpSpecializedILi1ELi1ELi64ELb0ELb0EEEJSH_NS5_IJNSW_ISF_SB_EENSW_ISG_SB_EEEEESI_SJ_SI_SJ_NS1I_6fusion15FusionCallbacksIS1M_NS1Q_17LinearCombinationISI_fSI_fLNS_15FloatRoundStyleE2EEESH_S1P_JEEENS4_5SM1004TMEM4LOAD26SM100_TMEM_LOAD_32dp32b64xES1G_NS15_INS16_ILi2ELi4ELi3EEES19_NSW_INS5_IJS1A_SG_EEENS5_IJSG_SB_EEEEEEENS4_39AutoVectorizingCopyWithAssumedAlignmentILi128EEENS4_14SM90_TMA_STOREES24_S26_S26_EEEvvEEEEvNT_6ParamsE --------------------------
	.section	.nv.info._ZN7cutlass13device_kernelINS_4gemm6kernel13GemmUniversalIN4cute5tupleIJiiiiEEENS1_10collective13CollectiveMmaINS1_35MainloopSm100TmaUmmaWarpSpecializedILi8ELi2ELi4ENS5_IJNS4_1CILi1EEENSA_ILi2EEESB_EEEEENS5_IJNSA_ILi128EEENSA_ILi64EEESF_EEENS_12float_e4m3_tENS5_IJlSB_lEEESI_SJ_NS4_8TiledMMAINS4_8MMA_AtomIJNS4_10MMA_TraitsINS4_19SM100_MMA_F8F6F4_SSEJSI_SI_fSF_SG_NS4_17integral_constantINS4_4UMMA5MajorELSQ_0EEESR_NSO_INSP_7ScaleInELSS_0EEEST_EEEEEENS4_6LayoutINS5_IJSB_SB_SB_EEENS5_IJNSA_ILi0EEESY_SY_EEEEENS5_IJNS4_10UnderscoreES11_S11_EEEEENS4_23SM90_TMA_LOAD_MULTICASTENS4_14ComposedLayoutINS4_7SwizzleILi3ELi4ELi3EEENS4_18smem_ptr_flag_bitsILi8EEENSW_INS5_IJNSA_ILi8EEESF_EEENS5_IJSF_SB_EEEEEEEvNS4_8identityENS4_13SM90_TMA_LOADES1E_vS1F_EENS_8epilogue10collective18CollectiveEpilogueINS1I_23Sm100TmaWarpSpecializedILi1ELi1ELi64ELb0ELb0EEEJSH_NS5_IJNSW_ISF_SB_EENSW_ISG_SB_EEEEESI_SJ_SI_SJ_NS1I_6fusion15FusionCallbacksIS1M_NS1Q_17LinearCombinationISI_fSI_fLNS_15FloatRoundStyleE2EEESH_S1P_JEEENS4_5SM1004TMEM4LOAD26SM100_TMEM_LOAD_32dp32b64xES1G_NS15_INS16_ILi2ELi4ELi3EEES19_NSW_INS5_IJS1A_SG_EEENS5_IJSG_SB_EEEEEEENS4_39AutoVectorizingCopyWithAssumedAlignmentILi128EEENS4_14SM90_TMA_STOREES24_S26_S26_EEEvvEEEEvNT_6ParamsE,"",@"SHT_CUDA_INFO"
	.sectionflags	@""
	.align	4


	//----- nvinfo : EIATTR_CUDA_API_VERSION
	.align		4
        /*0000*/ 	.byte	0x04, 0x37
        /*0002*/ 	.short	(.L_31 - .L_30)
.L_30:
        /*0004*/ 	.word	0x00000082


	//----- nvinfo : EIATTR_KPARAM_INFO
	.align		4
.L_31:
        /*0008*/ 	.byte	0x04, 0x17
        /*000a*/ 	.short	(.L_33 - .L_32)
.L_32:
        /*000c*/ 	.word	0x00000000
        /*0010*/ 	.short	0x0000
        /*0012*/ 	.short	0x0000
        /*0014*/ 	.byte	0x00, 0xf0, 0x01, 0x20


	//----- nvinfo : EIATTR_AT_ENTRY_FRAGMENTS
	.align		4
.L_33:
        /*0018*/ 	.byte	0x04, 0x4f
        /*001a*/ 	.short	(.L_35 - .L_34)


	//   ....[0]....
.L_34:
        /*001c*/ 	.word	0x00000006


	//----- nvinfo : EIATTR_RESERVED_SMEM_USED
	.align		4
.L_35:
        /*0020*/ 	.byte	0x01, 0x41
	.zero		2


	//----- nvinfo : EIATTR_SPARSE_MMA_MASK
	.align		4
        /*0024*/ 	.byte	0x03, 0x50
        /*0026*/ 	.short	0x0000


	//----- nvinfo : EIATTR_TCGEN05_1CTA_USED
	.align		4
        /*0028*/ 	.byte	0x01, 0x51
	.zero		2


	//----- nvinfo : EIATTR_MAXREG_COUNT
	.align		4
        /*002c*/ 	.byte	0x03, 0x1b
        /*002e*/ 	.short	0x00ff


	//----- nvinfo : EIATTR_NUM_BARRIERS
	.align		4
        /*0030*/ 	.byte	0x02, 0x4c
        /*0032*/ 	.byte	0x07
	.zero		1


	//----- nvinfo : EIATTR_EXTERNS
	.align		4
        /*0034*/ 	.byte	0x04, 0x0f
        /*0036*/ 	.short	(.L_37 - .L_36)


	//   ....[0]....
	.align		4
.L_36:
        /*0038*/ 	.word	index@(__assertfail)


	//----- nvinfo : EIATTR_MERCURY_ISA_VERSION
	.align		4
.L_37:
        /*003c*/ 	.byte	0x03, 0x5f
        /*003e*/ 	.short	0x0101


	//----- nvinfo : EIATTR_INT_WARP_WIDE_INSTR_OFFSETS
	.align		4
        /*0040*/ 	.byte	0x04, 0x31
        /*0042*/ 	.short	(.L_39 - .L_38)


	//   ....[0]....
.L_38:
        /*0044*/ 	.word	0x00003e80


	//   ....[1]....
        /*0048*/ 	.word	0x00003eb0


	//   ....[2]....
        /*004c*/ 	.word	0x00003ed0


	//   ....[3]....
        /*0050*/ 	.word	0x00004a00


	//   ....[4]....
        /*0054*/ 	.word	0x00004ab0


	//----- nvinfo : EIATTR_COOP_GROUP_MASK_REGIDS
	.align		4
.L_39:
        /*0058*/ 	.byte	0x04, 0x29
        /*005a*/ 	.short	(.L_41 - .L_40)


	//   ....[0]....
.L_40:
        /*005c*/ 	.word	0xffffffff


	//   ....[1]....
        /*0060*/ 	.word	0xffffffff


	//   ....[2]....
        /*0064*/ 	.word	0xffffffff


	//   ....[3]....
        /*0068*/ 	.word	0xffffffff


	//   ....[4]....
        /*006c*/ 	.word	0xffffffff


	//   ....[5]....
        /*0070*/ 	.word	0xffffffff


	//   ....[6]....
        /*0074*/ 	.word	0xffffffff


	//   ....[7]....
        /*0078*/ 	.word	0xffffffff


	//   ....[8]....
        /*007c*/ 	.word	0xffffffff


	//   ....[9]....
        /*0080*/ 	.word	0xffffffff


	//   ....[10]....
        /*0084*/ 	.word	0xffffffff


	//   ....[11]....
        /*0088*/ 	.word	0xffffffff


	//   ....[12]....
        /*008c*/ 	.word	0xffffffff


	//   ....[13]....
        /*0090*/ 	.word	0xffffffff


	//----- nvinfo : EIATTR_COOP_GROUP_INSTR_OFFSETS
	.align		4
.L_41:
        /*0094*/ 	.byte	0x04, 0x28
        /*0096*/ 	.short	(.L_43 - .L_42)


	//   ....[0]....
.L_42:
        /*0098*/ 	.word	0x00000080


	//   ....[1]....
        /*009c*/ 	.word	0x000004e0


	//   ....[2]....
        /*00a0*/ 	.word	0x00000740


	//   ....[3]....
        /*00a4*/ 	.word	0x00000880


	//   ....[4]....
        /*00a8*/ 	.word	0x00000980


	//   ....[5]....
        /*00ac*/ 	.word	0x00000af0


	//   ....[6]....
        /*00b0*/ 	.word	0x00000c90


	//   ....[7]....
        /*00b4*/ 	.word	0x00000e40


	//   ....[8]....
        /*00b8*/ 	.word	0x00001ff0


	//   ....[9]....
        /*00bc*/ 	.word	0x000030d0


	//   ....[10]....
        /*00c0*/ 	.word	0x000032e0


	//   ....[11]....
        /*00c4*/ 	.word	0x00003310


	//   ....[12]....
        /*00c8*/ 	.word	0x00003d60


	//   ....[13]....
        /*00cc*/ 	.word	0x00003f90


	//----- nvinfo : EIATTR_VRC_CTA_INIT_COUNT
	.align		4
.L_43:
        /*00d0*/ 	.byte	0x02, 0x4a
        /*00d2*/ 	.byte	0x80
	.zero		1


	//----- nvinfo : EIATTR_SYSCALL_OFFSETS
	.align		4
        /*00d4*/ 	.byte	0x04, 0x46
        /*00d6*/ 	.short	(.L_45 - .L_44)


	//   ....[0]....
.L_44:
        /*00d8*/ 	.word	0x000055f0


	//   ....[1]....
        /*00dc*/ 	.word	0x00005730


	//   ....[2]....
        /*00e0*/ 	.word	0x00005ef0


	//----- nvinfo : EIATTR_MBARRIER_INSTR_OFFSETS
	.align		4
.L_45:
        /*00e4*/ 	.byte	0x04, 0x39
        /*00e6*/ 	.short	(.L_47 - .L_46)


	//   ....[0]....
.L_46:
        /*00e8*/ 	.word	0x00000620
        /*00ec*/ 	.word	0x000000ff
        /*00f0*/ 	.word	0x00000000
        /*00f4*/ 	.short	0x0100
        /*00f6*/ 	.byte	0x04
	.zero		1


	//   ....[1]....
        /*00f8*/ 	.word	0x00000630
        /*00fc*/ 	.word	0x000000ff
        /*0100*/ 	.word	0x00000040
        /*0104*/ 	.short	0x0100
        /*0106*/ 	.byte	0x04
	.zero		1


	//   ....[2]....
        /*0108*/ 	.word	0x00000640
        /*010c*/ 	.word	0x000000ff
        /*0110*/ 	.word	0x00000008
        /*0114*/ 	.short	0x0100
        /*0116*/ 	.byte	0x04
	.zero		1


	//   ....[3]....
        /*0118*/ 	.word	0x00000650
        /*011c*/ 	.word	0x000000ff
        /*0120*/ 	.word	0x00000048
        /*0124*/ 	.short	0x0100
        /*0126*/ 	.byte	0x04
	.zero		1


	//   ....[4]....
        /*0128*/ 	.word	0x00000660
        /*012c*/ 	.word	0x000000ff
        /*0130*/ 	.word	0x00000010
        /*0134*/ 	.short	0x0100
        /*0136*/ 	.byte	0x04
	.zero		1


	//   ....[5]....
        /*0138*/ 	.word	0x00000670
        /*013c*/ 	.word	0x000000ff
        /*0140*/ 	.word	0x00000050
        /*0144*/ 	.short	0x0100
        /*0146*/ 	.byte	0x04
	.zero		1


	//   ....[6]....
        /*0148*/ 	.word	0x00000680
        /*014c*/ 	.word	0x000000ff
        /*0150*/ 	.word	0x00000018
        /*0154*/ 	.short	0x0100
        /*0156*/ 	.byte	0x04
	.zero		1


	//   ....[7]....
        /*0158*/ 	.word	0x00000690
        /*015c*/ 	.word	0x000000ff
        /*0160*/ 	.word	0x00000058
        /*0164*/ 	.short	0x0100
        /*0166*/ 	.byte	0x04
	.zero		1


	//   ....[8]....
        /*0168*/ 	.word	0x000006a0
        /*016c*/ 	.word	0x000000ff
        /*0170*/ 	.word	0x00000020
        /*0174*/ 	.short	0x0100
        /*0176*/ 	.byte	0x04
	.zero		1


	//   ....[9]....
        /*0178*/ 	.word	0x000006b0
        /*017c*/ 	.word	0x000000ff
        /*0180*/ 	.word	0x00000060
        /*0184*/ 	.short	0x0100
        /*0186*/ 	.byte	0x04
	.zero		1


	//   ....[10]....
        /*0188*/ 	.word	0x000006c0
        /*018c*/ 	.word	0x000000ff
        /*0190*/ 	.word	0x00000028
        /*0194*/ 	.short	0x0100
        /*0196*/ 	.byte	0x04
	.zero		1


	//   ....[11]....
        /*0198*/ 	.word	0x000006d0
        /*019c*/ 	.word	0x000000ff
        /*01a0*/ 	.word	0x00000068
        /*01a4*/ 	.short	0x0100
        /*01a6*/ 	.byte	0x04
	.zero		1


	//   ....[12]....
        /*01a8*/ 	.word	0x000006e0
        /*01ac*/ 	.word	0x000000ff
        /*01b0*/ 	.word	0x00000030
        /*01b4*/ 	.short	0x0100
        /*01b6*/ 	.byte	0x04
	.zero		1


	//   ....[13]....
        /*01b8*/ 	.word	0x000006f0
        /*01bc*/ 	.word	0x000000ff
        /*01c0*/ 	.word	0x00000070
        /*01c4*/ 	.short	0x0100
        /*01c6*/ 	.byte	0x04
	.zero		1


	//   ....[14]....
        /*01c8*/ 	.word	0x00000700
        /*01cc*/ 	.word	0x000000ff
        /*01d0*/ 	.word	0x00000038
        /*01d4*/ 	.short	0x0100
        /*01d6*/ 	.byte	0x04
	.zero		1


	//   ....[15]....
        /*01d8*/ 	.word	0x00000710
        /*01dc*/ 	.word	0x000000ff
        /*01e0*/ 	.word	0x00000078
        /*01e4*/ 	.short	0x0100
        /*01e6*/ 	.byte	0x04
	.zero		1


	//   ....[16]....
        /*01e8*/ 	.word	0x00000850
        /*01ec*/ 	.word	0x000000ff
        /*01f0*/ 	.word	0x00000080
        /*01f4*/ 	.short	0x0100
        /*01f6*/ 	.byte	0x04
	.zero		1


	//   ....[17]....
        /*01f8*/ 	.word	0x00000860
        /*01fc*/ 	.word	0x000000ff
        /*0200*/ 	.word	0x00000088
        /*0204*/ 	.short	0x0100
        /*0206*/ 	.byte	0x04
	.zero		1


	//   ....[18]....
        /*0208*/ 	.word	0x00000950
        /*020c*/ 	.word	0x000000ff
        /*0210*/ 	.word	0x00000090
        /*0214*/ 	.short	0x0100
        /*0216*/ 	.byte	0x06
	.zero		1


	//   ....[19]....
        /*0218*/ 	.word	0x00000960
        /*021c*/ 	.word	0x000000ff
        /*0220*/ 	.word	0x00000098
        /*0224*/ 	.short	0x0100
        /*0226*/ 	.byte	0x06
	.zero		1


	//   ....[20]....
        /*0228*/ 	.word	0x00000aa0
        /*022c*/ 	.word	0x000000ff
        /*0230*/ 	.word	0x000000a0
        /*0234*/ 	.short	0x0100
        /*0236*/ 	.byte	0x06
	.zero		1


	//   ....[21]....
        /*0238*/ 	.word	0x00000ab0
        /*023c*/ 	.word	0x000000ff
        /*0240*/ 	.word	0x000000b0
        /*0244*/ 	.short	0x0100
        /*0246*/ 	.byte	0x06
	.zero		1


	//   ....[22]....
        /*0248*/ 	.word	0x00000ac0
        /*024c*/ 	.word	0x000000ff
        /*0250*/ 	.word	0x000000a8
        /*0254*/ 	.short	0x0100
        /*0256*/ 	.byte	0x06
	.zero		1


	//   ....[23]....
        /*0258*/ 	.word	0x00000ad0
        /*025c*/ 	.word	0x000000ff
        /*0260*/ 	.word	0x000000b8
        /*0264*/ 	.short	0x0100
        /*0266*/ 	.byte	0x06
	.zero		1


	//   ....[24]....
        /*0268*/ 	.word	0x00000c00
        /*026c*/ 	.word	0x000000ff
        /*0270*/ 	.word	0x000000c0
        /*0274*/ 	.short	0x0100
        /*0276*/ 	.byte	0x04
	.zero		1


	//   ....[25]....
        /*0278*/ 	.word	0x00000c10
        /*027c*/ 	.word	0x000000ff
        /*0280*/ 	.word	0x000000e0
        /*0284*/ 	.short	0x0100
        /*0286*/ 	.byte	0x04
	.zero		1


	//   ....[26]....
        /*0288*/ 	.word	0x00000c20
        /*028c*/ 	.word	0x000000ff
        /*0290*/ 	.word	0x000000c8
        /*0294*/ 	.short	0x0100
        /*0296*/ 	.byte	0x04
	.zero		1


	//   ....[27]....
        /*0298*/ 	.word	0x00000c30
        /*029c*/ 	.word	0x000000ff
        /*02a0*/ 	.word	0x000000e8
        /*02a4*/ 	.short	0x0100
        /*02a6*/ 	.byte	0x04
	.zero		1


	//   ....[28]....
        /*02a8*/ 	.word	0x00000c40
        /*02ac*/ 	.word	0x000000ff
        /*02b0*/ 	.word	0x000000d0
        /*02b4*/ 	.short	0x0100
        /*02b6*/ 	.byte	0x04
	.zero		1


	//   ....[29]....
        /*02b8*/ 	.word	0x00000c50
        /*02bc*/ 	.word	0x000000ff
        /*02c0*/ 	.word	0x000000f0
        /*02c4*/ 	.short	0x0100
        /*02c6*/ 	.byte	0x04
	.zero		1


	//   ....[30]....
        /*02c8*/ 	.word	0x00000c60
        /*02cc*/ 	.word	0x000000ff
        /*02d0*/ 	.word	0x000000d8
        /*02d4*/ 	.short	0x0100
        /*02d6*/ 	.byte	0x04
	.zero		1


	//   ....[31]....
        /*02d8*/ 	.word	0x00000c70
        /*02dc*/ 	.word	0x000000ff
        /*02e0*/ 	.word	0x000000f8
        /*02e4*/ 	.short	0x0100
        /*02e6*/ 	.byte	0x04
	.zero		1


	//   ....[32]....
        /*02e8*/ 	.word	0x00000d60
        /*02ec*/ 	.word	0x000000ff
        /*02f0*/ 	.word	0x00000100
        /*02f4*/ 	.short	0x0100
        /*02f6*/ 	.byte	0x04
	.zero		1


	//   ....[33]....
        /*02f8*/ 	.word	0x00000d70
        /*02fc*/ 	.word	0x000000ff
        /*0300*/ 	.word	0x00000110
        /*0304*/ 	.short	0x0100
        /*0306*/ 	.byte	0x04
	.zero		1


	//   ....[34]....
        /*0308*/ 	.word	0x00000d80
        /*030c*/ 	.word	0x000000ff
        /*0310*/ 	.word	0x00000108
        /*0314*/ 	.short	0x0100
        /*0316*/ 	.byte	0x04
	.zero		1


	//   ....[35]....
        /*0318*/ 	.word	0x00000d90
        /*031c*/ 	.word	0x000000ff
        /*0320*/ 	.word	0x00000118
        /*0324*/ 	.short	0x0100
        /*0326*/ 	.byte	0x04
	.zero		1


	//   ....[36]....
        /*0328*/ 	.word	0x000018a0
        /*032c*/ 	.word	0x00000000
        /*0330*/ 	.word	0x00000110
        /*0334*/ 	.short	0x010a
        /*0336*/ 	.byte	0xff
	.zero		1


	//   ....[37]....
        /*0338*/ 	.word	0x000018d0
        /*033c*/ 	.word	0x00000000
        /*0340*/ 	.word	0x00000100
        /*0344*/ 	.short	0x0101
        /*0346*/ 	.byte	0xff
	.zero		1


	//   ....[38]....
        /*0348*/ 	.word	0x00001980
        /*034c*/ 	.word	0x000000ff
        /*0350*/ 	.word	0x00000040
        /*0354*/ 	.short	0x010a
        /*0356*/ 	.byte	0x04
	.zero		1


	//   ....[39]....
        /*0358*/ 	.word	0x00001a00
        /*035c*/ 	.word	0x000000ff
        /*0360*/ 	.word	0x00000040
        /*0364*/ 	.short	0x010a
        /*0366*/ 	.byte	0x21
	.zero		1


	//   ....[40]....
        /*0368*/ 	.word	0x00001b90
        /*036c*/ 	.word	0x000000ff
        /*0370*/ 	.word	0x00000040
        /*0374*/ 	.short	0x010a
        /*0376*/ 	.byte	0x08
	.zero		1


	//   ....[41]....
        /*0378*/ 	.word	0x00001cb0
        /*037c*/ 	.word	0x000000ff
        /*0380*/ 	.word	0x00000098
        /*0384*/ 	.short	0x0101
        /*0386*/ 	.byte	0x07
	.zero		1


	//   ....[42]....
        /*0388*/ 	.word	0x00001cd0
        /*038c*/ 	.word	0x000000ff
        /*0390*/ 	.word	0x00000040
        /*0394*/ 	.short	0x010a
        /*0396*/ 	.byte	0x04
	.zero		1


	//   ....[43]....
        /*0398*/ 	.word	0x00001d50
        /*039c*/ 	.word	0x000000ff
        /*03a0*/ 	.word	0x00000040
        /*03a4*/ 	.short	0x010a
        /*03a6*/ 	.byte	0x11
	.zero		1


	//   ....[44]....
        /*03a8*/ 	.word	0x00001ee0
        /*03ac*/ 	.word	0x000000ff
        /*03b0*/ 	.word	0x00000040
        /*03b4*/ 	.short	0x010a
        /*03b6*/ 	.byte	0x06
	.zero		1


	//   ....[45]....
        /*03b8*/ 	.word	0x00002020
        /*03bc*/ 	.word	0x00000003
        /*03c0*/ 	.word	0x000000a0
        /*03c4*/ 	.short	0x010a
        /*03c6*/ 	.byte	0xff
	.zero		1


	//   ....[46]....
        /*03c8*/ 	.word	0x00002170
        /*03cc*/ 	.word	0x00000000
        /*03d0*/ 	.word	0x00000000
        /*03d4*/ 	.short	0x0101
        /*03d6*/ 	.byte	0xff
	.zero		1


	//   ....[47]....
        /*03d8*/ 	.word	0x00002710
        /*03dc*/ 	.word	0x000000ff
        /*03e0*/ 	.word	0x00000000
        /*03e4*/ 	.short	0x010a
        /*03e6*/ 	.byte	0x04
	.zero		1


	//   ....[48]....
        /*03e8*/ 	.word	0x000027a0
        /*03ec*/ 	.word	0x000000ff
        /*03f0*/ 	.word	0x00000000
        /*03f4*/ 	.short	0x010a
        /*03f6*/ 	.byte	0x05
	.zero		1


	//   ....[49]....
        /*03f8*/ 	.word	0x00002830
        /*03fc*/ 	.word	0x000000ff
        /*0400*/ 	.word	0x00000000
        /*0404*/ 	.short	0x010a
        /*0406*/ 	.byte	0x05
	.zero		1


	//   ....[50]....
        /*0408*/ 	.word	0x000028c0
        /*040c*/ 	.word	0x000000ff
        /*0410*/ 	.word	0x00000000
        /*0414*/ 	.short	0x010a
        /*0416*/ 	.byte	0x05
	.zero		1


	//   ....[51]....
        /*0418*/ 	.word	0x00002950
        /*041c*/ 	.word	0x000000ff
        /*0420*/ 	.word	0x00000000
        /*0424*/ 	.short	0x010a
        /*0426*/ 	.byte	0x05
	.zero		1


	//   ....[52]....
        /*0428*/ 	.word	0x000029e0
        /*042c*/ 	.word	0x000000ff
        /*0430*/ 	.word	0x00000000
        /*0434*/ 	.short	0x010a
        /*0436*/ 	.byte	0x05
	.zero		1


	//   ....[53]....
        /*0438*/ 	.word	0x00002a70
        /*043c*/ 	.word	0x000000ff
        /*0440*/ 	.word	0x00000000
        /*0444*/ 	.short	0x010a
        /*0446*/ 	.byte	0x05
	.zero		1


	//   ....[54]....
        /*0448*/ 	.word	0x00002b10
        /*044c*/ 	.word	0x00000000
        /*0450*/ 	.word	0x00000000
        /*0454*/ 	.short	0x010a
        /*0456*/ 	.byte	0xff
	.zero		1


	//   ....[55]....
        /*0458*/ 	.word	0x00002c30
        /*045c*/ 	.word	0x00000002
        /*0460*/ 	.word	0x00000100
        /*0464*/ 	.short	0x010a
        /*0466*/ 	.byte	0xff
	.zero		1


	//   ....[56]....
        /*0468*/ 	.word	0x00002ca0
        /*046c*/ 	.word	0x00000002
        /*0470*/ 	.word	0x00000000
        /*0474*/ 	.short	0x0101
        /*0476*/ 	.byte	0xff
	.zero		1


	//   ....[57]....
        /*0478*/ 	.word	0x00002cc0
        /*047c*/ 	.word	0x000000ff
        /*0480*/ 	.word	0x000000b0
        /*0484*/ 	.short	0x010a
        /*0486*/ 	.byte	0x04
	.zero		1


	//   ....[58]....
        /*0488*/ 	.word	0x00002de0
        /*048c*/ 	.word	0x00000002
        /*0490*/ 	.word	0x000000a0
        /*0494*/ 	.short	0x010a
        /*0496*/ 	.byte	0xff
	.zero		1


	//   ....[59]....
        /*0498*/ 	.word	0x00002ee0
        /*049c*/ 	.word	0x00000002
        /*04a0*/ 	.word	0x00000000
        /*04a4*/ 	.short	0x0101
        /*04a6*/ 	.byte	0xff
	.zero		1


	//   ....[60]....
        /*04a8*/ 	.word	0x00002f70
        /*04ac*/ 	.word	0x000000ff
        /*04b0*/ 	.word	0x000000b0
        /*04b4*/ 	.short	0x0106
        /*04b6*/ 	.byte	0x04
	.zero		1


	//   ....[61]....
        /*04b8*/ 	.word	0x00002f90
        /*04bc*/ 	.word	0x000000ff
        /*04c0*/ 	.word	0x000000b0
        /*04c4*/ 	.short	0x010a
        /*04c6*/ 	.byte	0x04
	.zero		1


	//   ....[62]....
        /*04c8*/ 	.word	0x00003020
        /*04cc*/ 	.word	0x000000ff
        /*04d0*/ 	.word	0x000000b0
        /*04d4*/ 	.short	0x0106
        /*04d6*/ 	.byte	0x07
	.zero		1


	//   ....[63]....
        /*04d8*/ 	.word	0x00003060
        /*04dc*/ 	.word	0x00000000
        /*04e0*/ 	.word	0x000000b0
        /*04e4*/ 	.short	0x010a
        /*04e6*/ 	.byte	0xff
	.zero		1


	//   ....[64]....
        /*04e8*/ 	.word	0x000035b0
        /*04ec*/ 	.word	0x00000000
        /*04f0*/ 	.word	0x000000a0
        /*04f4*/ 	.short	0x010a
        /*04f6*/ 	.byte	0xff
	.zero		1


	//   ....[65]....
        /*04f8*/ 	.word	0x000036c0
        /*04fc*/ 	.word	0x00000003
        /*0500*/ 	.word	0x00000000
        /*0504*/ 	.short	0x0101
        /*0506*/ 	.byte	0xff
	.zero		1


	//   ....[66]....
        /*0508*/ 	.word	0x000036d0
        /*050c*/ 	.word	0x000000ff
        /*0510*/ 	.word	0x00000000
        /*0514*/ 	.short	0x010a
        /*0516*/ 	.byte	0x04
	.zero		1


	//   ....[67]....
        /*0518*/ 	.word	0x000036f0
        /*051c*/ 	.word	0x000000ff
        /*0520*/ 	.word	0x000000e0
        /*0524*/ 	.short	0x010a
        /*0526*/ 	.byte	0x1e
	.zero		1


	//   ....[68]....
        /*0528*/ 	.word	0x000037c0
        /*052c*/ 	.word	0x000000ff
        /*0530*/ 	.word	0x00000000
        /*0534*/ 	.short	0x010a
        /*0536*/ 	.byte	0x05
	.zero		1


	//   ....[69]....
        /*0538*/ 	.word	0x00003900
        /*053c*/ 	.word	0x000000ff
        /*0540*/ 	.word	0x00000000
        /*0544*/ 	.short	0x010a
        /*0546*/ 	.byte	0x04
	.zero		1


	//   ....[70]....
        /*0548*/ 	.word	0x00003b90
        /*054c*/ 	.word	0x000000ff
        /*0550*/ 	.word	0x00000000
        /*0554*/ 	.short	0x010a
        /*0556*/ 	.byte	0x04
	.zero		1


	//   ....[71]....
        /*0558*/ 	.word	0x00003c20
        /*055c*/ 	.word	0x000000ff
        /*0560*/ 	.word	0x00000000
        /*0564*/ 	.short	0x010a
        /*0566*/ 	.byte	0x05
	.zero		1


	//   ....[72]....
        /*0568*/ 	.word	0x00003cb0
        /*056c*/ 	.word	0x000000ff
        /*0570*/ 	.word	0x00000000
        /*0574*/ 	.short	0x010a
        /*0576*/ 	.byte	0x05
	.zero		1


	//   ....[73]....
        /*0578*/ 	.word	0x00003d40
        /*057c*/ 	.word	0x000000ff
        /*0580*/ 	.word	0x00000000
        /*0584*/ 	.short	0x010a
        /*0586*/ 	.byte	0x04
	.zero		1


	//   ....[74]....
        /*0588*/ 	.word	0x000041e0
        /*058c*/ 	.word	0x00000007
        /*0590*/ 	.word	0x000000a0
        /*0594*/ 	.short	0x010a
        /*0596*/ 	.byte	0xff
	.zero		1


	//   ....[75]....
        /*0598*/ 	.word	0x00004350
        /*059c*/ 	.word	0x00000000
        /*05a0*/ 	.word	0x00000000
        /*05a4*/ 	.short	0x0101
        /*05a6*/ 	.byte	0xff
	.zero		1


	//   ....[76]....
        /*05a8*/ 	.word	0x000047c0
        /*05ac*/ 	.word	0x000000ff
        /*05b0*/ 	.word	0x00000098
        /*05b4*/ 	.short	0x010a
        /*05b6*/ 	.byte	0x11
	.zero		1


	//   ....[77]....
        /*05b8*/ 	.word	0x00004940
        /*05bc*/ 	.word	0x000000ff
        /*05c0*/ 	.word	0x00000088
        /*05c4*/ 	.short	0x010a
        /*05c6*/ 	.byte	0x11
	.zero		1


	//   ....[78]....
        /*05c8*/ 	.word	0x00004b50
        /*05cc*/ 	.word	0x000000ff
        /*05d0*/ 	.word	0x00000080
        /*05d4*/ 	.short	0x010b
        /*05d6*/ 	.byte	0x11
	.zero		1


	//   ....[79]....
        /*05d8*/ 	.word	0x00004b60
        /*05dc*/ 	.word	0x000000ff
        /*05e0*/ 	.word	0x00000000
        /*05e4*/ 	.short	0x0101
        /*05e6*/ 	.byte	0x1b
	.zero		1


	//   ....[80]....
        /*05e8*/ 	.word	0x00004ba0
        /*05ec*/ 	.word	0x00000000
        /*05f0*/ 	.word	0x00000088
        /*05f4*/ 	.short	0x010a
        /*05f6*/ 	.byte	0xff
	.zero		1


	//   ....[81]....
        /*05f8*/ 	.word	0x00004eb0
        /*05fc*/ 	.word	0x00000003
        /*0600*/ 	.word	0x000000a0
        /*0604*/ 	.short	0x010a
        /*0606*/ 	.byte	0xff
	.zero		1


	//   ....[82]....
        /*0608*/ 	.word	0x00005030
        /*060c*/ 	.word	0x00000000
        /*0610*/ 	.word	0x00000000
        /*0614*/ 	.short	0x0101
        /*0616*/ 	.byte	0xff
	.zero		1


	//   ....[83]....
        /*0618*/ 	.word	0x00005ad0
        /*061c*/ 	.word	0x000000ff
        /*0620*/ 	.word	0x00000080
        /*0624*/ 	.short	0x010a
        /*0626*/ 	.byte	0x2c
	.zero		1


	//   ....[84]....
        /*0628*/ 	.word	0x00005ae0
        /*062c*/ 	.word	0x00000016
        /*0630*/ 	.word	0x000000c0
        /*0634*/ 	.short	0x010a
        /*0636*/ 	.byte	0xff
	.zero		1


	//   ....[85]....
        /*0638*/ 	.word	0x00005c70
        /*063c*/ 	.word	0x000000ff
        /*0640*/ 	.word	0x00000080
        /*0644*/ 	.short	0x010a
        /*0646*/ 	.byte	0x2c
	.zero		1


	//   ....[86]....
        /*0648*/ 	.word	0x00005d70
        /*064c*/ 	.word	0x000000ff
        /*0650*/ 	.word	0x00000000
        /*0654*/ 	.short	0x0101
        /*0656*/ 	.byte	0x04
	.zero		1


	//   ....[87]....
        /*0658*/ 	.word	0x00005dd0
        /*065c*/ 	.word	0x00000016
        /*0660*/ 	.word	0x000000c0
        /*0664*/ 	.short	0x010a
        /*0666*/ 	.byte	0xff
	.zero		1


	//   ....[88]....
        /*0668*/ 	.word	0x00006430
        /*066c*/ 	.word	0x000000ff
        /*0670*/ 	.word	0x00000000
        /*0674*/ 	.short	0x0101
        /*0676*/ 	.byte	0x04
	.zero		1


	//   ....[89]....
        /*0678*/ 	.word	0x00007230
        /*067c*/ 	.word	0x00000000
        /*0680*/ 	.word	0x00000110
        /*0684*/ 	.short	0x010a
        /*0686*/ 	.byte	0xff
	.zero		1


	//   ....[90]....
        /*0688*/ 	.word	0x00007290
        /*068c*/ 	.word	0x00000000
        /*0690*/ 	.word	0x00000040
        /*0694*/ 	.short	0x010a
        /*0696*/ 	.byte	0xff
	.zero		1


	//   ....[91]....
        /*0698*/ 	.word	0x000072f0
        /*069c*/ 	.word	0x00000000
        /*06a0*/ 	.word	0x00000040
        /*06a4*/ 	.short	0x010a
        /*06a6*/ 	.byte	0xff
	.zero		1


	//   ....[92]....
        /*06a8*/ 	.word	0x00007340
        /*06ac*/ 	.word	0x00000003
        /*06b0*/ 	.word	0x000000a0
        /*06b4*/ 	.short	0x010a
        /*06b6*/ 	.byte	0xff
	.zero		1


	//   ....[93]....
        /*06b8*/ 	.word	0x000073a0
        /*06bc*/ 	.word	0x00000000
        /*06c0*/ 	.word	0x00000000
        /*06c4*/ 	.short	0x010a
        /*06c6*/ 	.byte	0xff
	.zero		1


	//   ....[94]....
        /*06c8*/ 	.word	0x00007400
        /*06cc*/ 	.word	0x00000000
        /*06d0*/ 	.word	0x00000000
        /*06d4*/ 	.short	0x010a
        /*06d6*/ 	.byte	0xff
	.zero		1


	//   ....[95]....
        /*06d8*/ 	.word	0x00007460
        /*06dc*/ 	.word	0x00000000
        /*06e0*/ 	.word	0x00000000
        /*06e4*/ 	.short	0x010a
        /*06e6*/ 	.byte	0xff
	.zero		1


	//   ....[96]....
        /*06e8*/ 	.word	0x000074c0
        /*06ec*/ 	.word	0x00000000
        /*06f0*/ 	.word	0x00000000
        /*06f4*/ 	.short	0x010a
        /*06f6*/ 	.byte	0xff
	.zero		1


	//   ....[97]....
        /*06f8*/ 	.word	0x00007520
        /*06fc*/ 	.word	0x00000000
        /*0700*/ 	.word	0x00000000
        /*0704*/ 	.short	0x010a
        /*0706*/ 	.byte	0xff
	.zero		1


	//   ....[98]....
        /*0708*/ 	.word	0x00007580
        /*070c*/ 	.word	0x00000000
        /*0710*/ 	.word	0x00000000
        /*0714*/ 	.short	0x010a
        /*0716*/ 	.byte	0xff
	.zero		1


	//   ....[99]....
        /*0718*/ 	.word	0x000075e0
        /*071c*/ 	.word	0x00000000
        /*0720*/ 	.word	0x00000000
        /*0724*/ 	.short	0x010a
        /*0726*/ 	.byte	0xff
	.zero		1


	//   ....[100]....
        /*0728*/ 	.word	0x00007630
        /*072c*/ 	.word	0x00000002
        /*0730*/ 	.word	0x00000100
        /*0734*/ 	.short	0x010a
        /*0736*/ 	.byte	0xff
	.zero		1


	//   ....[101]....
        /*0738*/ 	.word	0x00007690
        /*073c*/ 	.word	0x00000002
        /*0740*/ 	.word	0x000000b0
        /*0744*/ 	.short	0x010a
        /*0746*/ 	.byte	0xff
	.zero		1


	//   ....[102]....
        /*0748*/ 	.word	0x000076e0
        /*074c*/ 	.word	0x00000002
        /*0750*/ 	.word	0x000000a0
        /*0754*/ 	.short	0x010a
        /*0756*/ 	.byte	0xff
	.zero		1


	//   ....[103]....
        /*0758*/ 	.word	0x00007740
        /*075c*/ 	.word	0x00000000
        /*0760*/ 	.word	0x000000b0
        /*0764*/ 	.short	0x010a
        /*0766*/ 	.byte	0xff
	.zero		1


	//   ....[104]....
        /*0768*/ 	.word	0x00007790
        /*076c*/ 	.word	0x00000000
        /*0770*/ 	.word	0x000000a0
        /*0774*/ 	.short	0x010a
        /*0776*/ 	.byte	0xff
	.zero		1


	//   ....[105]....
        /*0778*/ 	.word	0x000077f0
        /*077c*/ 	.word	0x00000002
        /*0780*/ 	.word	0x000000e0
        /*0784*/ 	.short	0x010a
        /*0786*/ 	.byte	0xff
	.zero		1


	//   ....[106]....
        /*0788*/ 	.word	0x00007850
        /*078c*/ 	.word	0x00000000
        /*0790*/ 	.word	0x00000000
        /*0794*/ 	.short	0x010a
        /*0796*/ 	.byte	0xff
	.zero		1


	//   ....[107]....
        /*0798*/ 	.word	0x000078b0
        /*079c*/ 	.word	0x00000000
        /*07a0*/ 	.word	0x00000000
        /*07a4*/ 	.short	0x010a
        /*07a6*/ 	.byte	0xff
	.zero		1


	//   ....[108]....
        /*07a8*/ 	.word	0x00007910
        /*07ac*/ 	.word	0x00000000
        /*07b0*/ 	.word	0x00000000
        /*07b4*/ 	.short	0x010a
        /*07b6*/ 	.byte	0xff
	.zero		1


	//   ....[109]....
        /*07b8*/ 	.word	0x00007970
        /*07bc*/ 	.word	0x00000000
        /*07c0*/ 	.word	0x00000000
        /*07c4*/ 	.short	0x010a
        /*07c6*/ 	.byte	0xff
	.zero		1


	//   ....[110]....
        /*07c8*/ 	.word	0x000079d0
        /*07cc*/ 	.word	0x00000000
        /*07d0*/ 	.word	0x00000000
        /*07d4*/ 	.short	0x010a
        /*07d6*/ 	.byte	0xff
	.zero		1


	//   ....[111]....
        /*07d8*/ 	.word	0x00007a20
        /*07dc*/ 	.word	0x00000007
        /*07e0*/ 	.word	0x000000a0
        /*07e4*/ 	.short	0x010a
        /*07e6*/ 	.byte	0xff
	.zero		1


	//   ....[112]....
        /*07e8*/ 	.word	0x00007a80
        /*07ec*/ 	.word	0x00000000
        /*07f0*/ 	.word	0x00000098
        /*07f4*/ 	.short	0x010a
        /*07f6*/ 	.byte	0xff
	.zero		1


	//   ....[113]....
        /*07f8*/ 	.word	0x00007ae0
        /*07fc*/ 	.word	0x00000000
        /*0800*/ 	.word	0x00000088
        /*0804*/ 	.short	0x010a
        /*0806*/ 	.byte	0xff
	.zero		1


	//   ....[114]....
        /*0808*/ 	.word	0x00007b30
        /*080c*/ 	.word	0x00000003
        /*0810*/ 	.word	0x000000a0
        /*0814*/ 	.short	0x010a
        /*0816*/ 	.byte	0xff
	.zero		1


	//   ....[115]....
        /*0818*/ 	.word	0x00007b90
        /*081c*/ 	.word	0x00000000
        /*0820*/ 	.word	0x00000080
        /*0824*/ 	.short	0x010a
        /*0826*/ 	.byte	0xff
	.zero		1


	//   ....[116]....
        /*0828*/ 	.word	0x00007be0
        /*082c*/ 	.word	0x00000016
        /*0830*/ 	.word	0x000000c0
        /*0834*/ 	.short	0x010a
        /*0836*/ 	.byte	0xff
	.zero		1


	//----- nvinfo : EIATTR_NUM_MBARRIERS
	.align		4
.L_47:
        /*0838*/ 	.byte	0x03, 0x38
        /*083a*/ 	.short	0x0024


	//----- nvinfo : EIATTR_EXIT_INSTR_OFFSETS
	.align		4
        /*083c*/ 	.byte	0x04, 0x1c
        /*083e*/ 	.short	(.L_49 - .L_48)


	//   ....[0]....
.L_48:
        /*0840*/ 	.word	0x00002b40


	//   ....[1]....
        /*0844*/ 	.word	0x00003030


	//   ....[2]....
        /*0848*/ 	.word	0x00003090


	//   ....[3]....
        /*084c*/ 	.word	0x00003fa0


	//   ....[4]....
        /*0850*/ 	.word	0x00004bd0


	//   ....[5]....
        /*0854*/ 	.word	0x00004c10


	//   ....[6]....
        /*0858*/ 	.word	0x00007220


	//----- nvinfo : EIATTR_MAX_THREADS
	.align		4
.L_49:
        /*085c*/ 	.byte	0x04, 0x05
        /*085e*/ 	.short	(.L_51 - .L_50)
.L_50:
        /*0860*/ 	.word	0x00000100
        /*0864*/ 	.word	0x00000001
        /*0868*/ 	.word	0x00000001


	//----- nvinfo : EIATTR_CRS_STACK_SIZE
	.align		4
.L_51:
        /*086c*/ 	.byte	0x04, 0x1e
        /*086e*/ 	.short	(.L_53 - .L_52)
.L_52:
        /*0870*/ 	.word	0x00000000


	//----- nvinfo : EIATTR_CBANK_PARAM_SIZE
	.align		4
.L_53:
        /*0874*/ 	.byte	0x03, 0x19
        /*0876*/ 	.short	0x0800


	//----- nvinfo : EIATTR_PARAM_CBANK
	.align		4
        /*0878*/ 	.byte	0x04, 0x0a
        /*087a*/ 	.short	(.L_55 - .L_54)
	.align		4
.L_54:
        /*087c*/ 	.word	index@(.nv.constant0._ZN7cutlass13device_kernelINS_4gemm6kernel13GemmUniversalIN4cute5tupleIJiiiiEEENS1_10collective13CollectiveMmaINS1_35MainloopSm100TmaUmmaWarpSpecializedILi8ELi2ELi4ENS5_IJNS4_1CILi1EEENSA_ILi2EEESB_EEEEENS5_IJNSA_ILi128EEENSA_ILi64EEESF_EEENS_12float_e4m3_tENS5_IJlSB_lEEESI_SJ_NS4_8TiledMMAINS4_8MMA_AtomIJNS4_10MMA_TraitsINS4_19SM100_MMA_F8F6F4_SSEJSI_SI_fSF_SG_NS4_17integral_constantINS4_4UMMA5MajorELSQ_0EEESR_NSO_INSP_7ScaleInELSS_0EEEST_EEEEEENS4_6LayoutINS5_IJSB_SB_SB_EEENS5_IJNSA_ILi0EEESY_SY_EEEEENS5_IJNS4_10UnderscoreES11_S11_EEEEENS4_23SM90_TMA_LOAD_MULTICASTENS4_14ComposedLayoutINS4_7SwizzleILi3ELi4ELi3EEENS4_18smem_ptr_flag_bitsILi8EEENSW_INS5_IJNSA_ILi8EEESF_EEENS5_IJSF_SB_EEEEEEEvNS4_8identityENS4_13SM90_TMA_LOADES1E_vS1F_EENS_8epilogue10collective18CollectiveEpilogueINS1I_23Sm100TmaWarpSpecializedILi1ELi1ELi64ELb0ELb0EEEJSH_NS5_IJNSW_ISF_SB_EENSW_ISG_SB_EEEEESI_SJ_SI_SJ_NS1I_6fusion15FusionCallbacksIS1M_NS1Q_17LinearCombinationISI_fSI_fLNS_15FloatRoundStyleE2EEESH_S1P_JEEENS4_5SM1004TMEM4LOAD26SM100_TMEM_LOAD_32dp32b64xES1G_NS15_INS16_ILi2ELi4ELi3EEES19_NSW_INS5_IJS1A_SG_EEENS5_IJSG_SB_EEEEEEENS4_39AutoVectorizingCopyWithAssumedAlignmentILi128EEENS4_14SM90_TMA_STOREES24_S26_S26_EEEvvEEEEvNT_6ParamsE)
        /*0880*/ 	.short	0x0380
        /*0882*/ 	.short	0x0800


	//----- nvinfo : EIATTR_SW_WAR
	.align		4
.L_55:
        /*0884*/ 	.byte	0x04, 0x36
        /*0886*/ 	.short	(.L_57 - .L_56)
.L_56:
        /*0888*/ 	.word	0x00000008
.L_57:


//--------------------- .nv.callgraph             --------------------------
	.section	.nv.callgraph,"",@"SHT_CUDA_CALLGRAPH"
	.align	4
	.sectionentsize	8
	.align		4
        /*0000*/ 	.word	0x00000000
	.align		4
        /*0004*/ 	.word	0xffffffff
	.align		4
        /*0008*/ 	.word	index@(_ZN7cutlass13device_kernelINS_4gemm6kernel13GemmUniversalIN4cute5tupleIJiiiiEEENS1_10collective13CollectiveMmaINS1_35MainloopSm100TmaUmmaWarpSpecializedILi8ELi2ELi4ENS5_IJNS4_1CILi1EEENSA_ILi2EEESB_EEEEENS5_IJNSA_ILi128EEENSA_ILi64EEESF_EEENS_12float_e4m3_tENS5_IJlSB_lEEESI_SJ_NS4_8TiledMMAINS4_8MMA_AtomIJNS4_10MMA_TraitsINS4_19SM100_MMA_F8F6F4_SSEJSI_SI_fSF_SG_NS4_17integral_constantINS4_4UMMA5MajorELSQ_0EEESR_NSO_INSP_7ScaleInELSS_0EEEST_EEEEEENS4_6LayoutINS5_IJSB_SB_SB_EEENS5_IJNSA_ILi0EEESY_SY_EEEEENS5_IJNS4_10UnderscoreES11_S11_EEEEENS4_23SM90_TMA_LOAD_MULTICASTENS4_14ComposedLayoutINS4_7SwizzleILi3ELi4ELi3EEENS4_18smem_ptr_flag_bitsILi8EEENSW_INS5_IJNSA_ILi8EEESF_EEENS5_IJSF_SB_EEEEEEEvNS4_8identityENS4_13SM90_TMA_LOADES1E_vS1F_EENS_8epilogue10collective18CollectiveEpilogueINS1I_23Sm100TmaWarpSpecializedILi1ELi1ELi64ELb0ELb0EEEJSH_NS5_IJNSW_ISF_SB_EENSW_ISG_SB_EEEEESI_SJ_SI_SJ_NS1I_6fusion15FusionCallbacksIS1M_NS1Q_17LinearCombinationISI_fSI_fLNS_15FloatRoundStyleE2EEESH_S1P_JEEENS4_5SM1004TMEM4LOAD26SM100_TMEM_LOAD_32dp32b64xES1G_NS15_INS16_ILi2ELi4ELi3EEES19_NSW_INS5_IJS1A_SG_EEENS5_IJSG_SB_EEEEEEENS4_39AutoVectorizingCopyWithAssumedAlignmentILi128EEENS4_14SM90_TMA_STOREES24_S26_S26_EEEvvEEEEvNT_6ParamsE)
	.align		4
        /*000c*/ 	.word	index@(__assertfail)
	.align		4
        /*0010*/ 	.word	0x00000000
	.align		4
        /*0014*/ 	.word	0xfffffffe
	.align		4
        /*0018*/ 	.word	0x00000000
	.align		4
        /*001c*/ 	.word	0xfffffffd
	.align		4
        /*0020*/ 	.word	0x00000000
	.align		4
        /*0024*/ 	.word	0xfffffffc


//--------------------- .nv.constant4             --------------------------
	.section	.nv.constant4,"a",@progbits
	.align	8
	.align		8
.nv.constant4:
        /*0000*/ 	.dword	__assertfail
	.align		8
        /*0008*/ 	.dword	__unnamed_1
	.align		8
        /*0010*/ 	.dword	__unnamed_2
	.align		8
        /*0018*/ 	.dword	_ZN40_INTERNAL_ae2656a7_4_k_cu_e86ae7be_337024cuda3std3__45__cpo5beginE
	.align		8
        /*0020*/ 	.dword	_ZN40_INTERNAL_ae2656a7_4_k_cu_e86ae7be_337024cuda3std3__45__cpo3endE
	.align		8
        /*0028*/ 	.dword	_ZN40_INTERNAL_ae2656a7_4_k_cu_e86ae7be_337024cuda3std3__45__cpo6cbeginE
	.align		8
        /*0030*/ 	.dword	_ZN40_INTERNAL_ae2656a7_4_k_cu_e86ae7be_337024cuda3std3__45__cpo4cendE
	.align		8
        /*0038*/ 	.dword	_ZN40_INTERNAL_ae2656a7_4_k_cu_e86ae7be_337024cuda3std3__442_GLOBAL__N__ae2656a7_4_k_cu_e86ae7be_337026ignoreE
	.align		8
        /*0040*/ 	.dword	_ZN40_INTERNAL_ae2656a7_4_k_cu_e86ae7be_337024cuda3std3__419piecewise_constructE
	.align		8
        /*0048*/ 	.dword	_ZN40_INTERNAL_ae2656a7_4_k_cu_e86ae7be_337024cuda3std3__48in_placeE
	.align		8
        /*0050*/ 	.dword	_ZN40_INTERNAL_ae2656a7_4_k_cu_e86ae7be_337024cuda3std6ranges3__45__cpo4swapE
	.align		8
        /*0058*/ 	.dword	_ZN40_INTERNAL_ae2656a7_4_k_cu_e86ae7be_337024cuda3std6ranges3__45__cpo9iter_moveE
	.align		8
        /*0060*/ 	.dword	_ZN40_INTERNAL_ae2656a7_4_k_cu_e86ae7be_337024cute7productE
	.align		8
        /*0068*/ 	.dword	_ZN40_INTERNAL_ae2656a7_4_k_cu_e86ae7be_337024cute1_E
	.align		8
        /*0070*/ 	.dword	$str$25
	.align		8
        /*0078*/ 	.dword	$str$26
	.align		8
        /*0080*/ 	.dword	$str$27
	.align		8
        /*0088*/ 	.dword	$str$28


//--------------------- .text._ZN7cutlass13device_kernelINS_4gemm6kernel13GemmUniversalIN4cute5tupleIJiiiiEEENS1_10collective13CollectiveMmaINS1_35MainloopSm100TmaUmmaWarpSpecializedILi8ELi2ELi4ENS5_IJNS4_1CILi1EEENSA_ILi2EEESB_EEEEENS5_IJNSA_ILi128EEENSA_ILi64EEESF_EEENS_12float_e4m3_tENS5_IJlSB_lEEESI_SJ_NS4_8TiledMMAINS4_8MMA_AtomIJNS4_10MMA_TraitsINS4_19SM100_MMA_F8F6F4_SSEJSI_SI_fSF_SG_NS4_17integral_constantINS4_4UMMA5MajorELSQ_0EEESR_NSO_INSP_7ScaleInELSS_0EEEST_EEEEEENS4_6LayoutINS5_IJSB_SB_SB_EEENS5_IJNSA_ILi0EEESY_SY_EEEEENS5_IJNS4_10UnderscoreES11_S11_EEEEENS4_23SM90_TMA_LOAD_MULTICASTENS4_14ComposedLayoutINS4_7SwizzleILi3ELi4ELi3EEENS4_18smem_ptr_flag_bitsILi8EEENSW_INS5_IJNSA_ILi8EEESF_EEENS5_IJSF_SB_EEEEEEEvNS4_8identityENS4_13SM90_TMA_LOADES1E_vS1F_EENS_8epilogue10collective18CollectiveEpilogueINS1I_23Sm100TmaWarpSpecializedILi1ELi1ELi64ELb0ELb0EEEJSH_NS5_IJNSW_ISF_SB_EENSW_ISG_SB_EEEEESI_SJ_SI_SJ_NS1I_6fusion15FusionCallbacksIS1M_NS1Q_17LinearCombinationISI_fSI_fLNS_15FloatRoundStyleE2EEESH_S1P_JEEENS4_5SM1004TMEM4LOAD26SM100_TMEM_LOAD_32dp32b64xES1G_NS15_INS16_ILi2ELi4ELi3EEES19_NSW_INS5_IJS1A_SG_EEENS5_IJSG_SB_EEEEEEENS4_39AutoVectorizingCopyWithAssumedAlignmentILi128EEENS4_14SM90_TMA_STOREES24_S26_S26_EEEvvEEEEvNT_6ParamsE --------------------------
	.section	.text._ZN7cutlass13device_kernelINS_4gemm6kernel13GemmUniversalIN4cute5tupleIJiiiiEEENS1_10collective13CollectiveMmaINS1_35MainloopSm100TmaUmmaWarpSpecializedILi8ELi2ELi4ENS5_IJNS4_1CILi1EEENSA_ILi2EEESB_EEEEENS5_IJNSA_ILi128EEENSA_ILi64EEESF_EEENS_12float_e4m3_tENS5_IJlSB_lEEESI_SJ_NS4_8TiledMMAINS4_8MMA_AtomIJNS4_10MMA_TraitsINS4_19SM100_MMA_F8F6F4_SSEJSI_SI_fSF_SG_NS4_17integral_constantINS4_4UMMA5MajorELSQ_0EEESR_NSO_INSP_7ScaleInELSS_0EEEST_EEEEEENS4_6LayoutINS5_IJSB_SB_SB_EEENS5_IJNSA_ILi0EEESY_SY_EEEEENS5_IJNS4_10UnderscoreES11_S11_EEEEENS4_23SM90_TMA_LOAD_MULTICASTENS4_14ComposedLayoutINS4_7SwizzleILi3ELi4ELi3EEENS4_18smem_ptr_flag_bitsILi8EEENSW_INS5_IJNSA_ILi8EEESF_EEENS5_IJSF_SB_EEEEEEEvNS4_8identityENS4_13SM90_TMA_LOADES1E_vS1F_EENS_8epilogue10collective18CollectiveEpilogueINS1I_23Sm100TmaWarpSpecializedILi1ELi1ELi64ELb0ELb0EEEJSH_NS5_IJNSW_ISF_SB_EENSW_ISG_SB_EEEEESI_SJ_SI_SJ_NS1I_6fusion15FusionCallbacksIS1M_NS1Q_17LinearCombinationISI_fSI_fLNS_15FloatRoundStyleE2EEESH_S1P_JEEENS4_5SM1004TMEM4LOAD26SM100_TMEM_LOAD_32dp32b64xES1G_NS15_INS16_ILi2ELi4ELi3EEES19_NSW_INS5_IJS1A_SG_EEENS5_IJSG_SB_EEEEEEENS4_39AutoVectorizingCopyWithAssumedAlignmentILi128EEENS4_14SM90_TMA_STOREES24_S26_S26_EEEvvEEEEvNT_6ParamsE,"ax",@progbits
	.align	128
.text._ZN7cutlass13device_kernelINS_4gemm6kernel13GemmUniversalIN4cute5tupleIJiiiiEEENS1_10collective13CollectiveMmaINS1_35MainloopSm100TmaUmmaWarpSpecializedILi8ELi2ELi4ENS5_IJNS4_1CILi1EEENSA_ILi2EEESB_EEEEENS5_IJNSA_ILi128EEENSA_ILi64EEESF_EEENS_12float_e4m3_tENS5_IJlSB_lEEESI_SJ_NS4_8TiledMMAINS4_8MMA_AtomIJNS4_10MMA_TraitsINS4_19SM100_MMA_F8F6F4_SSEJSI_SI_fSF_SG_NS4_17integral_constantINS4_4UMMA5MajorELSQ_0EEESR_NSO_INSP_7ScaleInELSS_0EEEST_EEEEEENS4_6LayoutINS5_IJSB_SB_SB_EEENS5_IJNSA_ILi0EEESY_SY_EEEEENS5_IJNS4_10UnderscoreES11_S11_EEEEENS4_23SM90_TMA_LOAD_MULTICASTENS4_14ComposedLayoutINS4_7SwizzleILi3ELi4ELi3EEENS4_18smem_ptr_flag_bitsILi8EEENSW_INS5_IJNSA_ILi8EEESF_EEENS5_IJSF_SB_EEEEEEEvNS4_8identityENS4_13SM90_TMA_LOADES1E_vS1F_EENS_8epilogue10collective18CollectiveEpilogueINS1I_23Sm100TmaWarpSpecializedILi1ELi1ELi64ELb0ELb0EEEJSH_NS5_IJNSW_ISF_SB_EENSW_ISG_SB_EEEEESI_SJ_SI_SJ_NS1I_6fusion15FusionCallbacksIS1M_NS1Q_17LinearCombinationISI_fSI_fLNS_15FloatRoundStyleE2EEESH_S1P_JEEENS4_5SM1004TMEM4LOAD26SM100_TMEM_LOAD_32dp32b64xES1G_NS15_INS16_ILi2ELi4ELi3EEES19_NSW_INS5_IJS1A_SG_EEENS5_IJSG_SB_EEEEEEENS4_39AutoVectorizingCopyWithAssumedAlignmentILi128EEENS4_14SM90_TMA_STOREES24_S26_S26_EEEvvEEEEvNT_6ParamsE:
        .type           _ZN7cutlass13device_kernelINS_4gemm6kernel13GemmUniversalIN4cute5tupleIJiiiiEEENS1_10collective13CollectiveMmaINS1_35MainloopSm100TmaUmmaWarpSpecializedILi8ELi2ELi4ENS5_IJNS4_1CILi1EEENSA_ILi2EEESB_EEEEENS5_IJNSA_ILi128EEENSA_ILi64EEESF_EEENS_12float_e4m3_tENS5_IJlSB_lEEESI_SJ_NS4_8TiledMMAINS4_8MMA_AtomIJNS4_10MMA_TraitsINS4_19SM100_MMA_F8F6F4_SSEJSI_SI_fSF_SG_NS4_17integral_constantINS4_4UMMA5MajorELSQ_0EEESR_NSO_INSP_7ScaleInELSS_0EEEST_EEEEEENS4_6LayoutINS5_IJSB_SB_SB_EEENS5_IJNSA_ILi0EEESY_SY_EEEEENS5_IJNS4_10UnderscoreES11_S11_EEEEENS4_23SM90_TMA_LOAD_MULTICASTENS4_14ComposedLayoutINS4_7SwizzleILi3ELi4ELi3EEENS4_18smem_ptr_flag_bitsILi8EEENSW_INS5_IJNSA_ILi8EEESF_EEENS5_IJSF_SB_EEEEEEEvNS4_8identityENS4_13SM90_TMA_LOADES1E_vS1F_EENS_8epilogue10collective18CollectiveEpilogueINS1I_23Sm100TmaWarpSpecializedILi1ELi1ELi64ELb0ELb0EEEJSH_NS5_IJNSW_ISF_SB_EENSW_ISG_SB_EEEEESI_SJ_SI_SJ_NS1I_6fusion15FusionCallbacksIS1M_NS1Q_17LinearCombinationISI_fSI_fLNS_15FloatRoundStyleE2EEESH_S1P_JEEENS4_5SM1004TMEM4LOAD26SM100_TMEM_LOAD_32dp32b64xES1G_NS15_INS16_ILi2ELi4ELi3EEES19_NSW_INS5_IJS1A_SG_EEENS5_IJSG_SB_EEEEEEENS4_39AutoVectorizingCopyWithAssumedAlignmentILi128EEENS4_14SM90_TMA_STOREES24_S26_S26_EEEvvEEEEvNT_6ParamsE,@function
        .size           _ZN7cutlass13device_kernelINS_4gemm6kernel13GemmUniversalIN4cute5tupleIJiiiiEEENS1_10collective13CollectiveMmaINS1_35MainloopSm100TmaUmmaWarpSpecializedILi8ELi2ELi4ENS5_IJNS4_1CILi1EEENSA_ILi2EEESB_EEEEENS5_IJNSA_ILi128EEENSA_ILi64EEESF_EEENS_12float_e4m3_tENS5_IJlSB_lEEESI_SJ_NS4_8TiledMMAINS4_8MMA_AtomIJNS4_10MMA_TraitsINS4_19SM100_MMA_F8F6F4_SSEJSI_SI_fSF_SG_NS4_17integral_constantINS4_4UMMA5MajorELSQ_0EEESR_NSO_INSP_7ScaleInELSS_0EEEST_EEEEEENS4_6LayoutINS5_IJSB_SB_SB_EEENS5_IJNSA_ILi0EEESY_SY_EEEEENS5_IJNS4_10UnderscoreES11_S11_EEEEENS4_23SM90_TMA_LOAD_MULTICASTENS4_14ComposedLayoutINS4_7SwizzleILi3ELi4ELi3EEENS4_18smem_ptr_flag_bitsILi8EEENSW_INS5_IJNSA_ILi8EEESF_EEENS5_IJSF_SB_EEEEEEEvNS4_8identityENS4_13SM90_TMA_LOADES1E_vS1F_EENS_8epilogue10collective18CollectiveEpilogueINS1I_23Sm100TmaWarpSpecializedILi1ELi1ELi64ELb0ELb0EEEJSH_NS5_IJNSW_ISF_SB_EENSW_ISG_SB_EEEEESI_SJ_SI_SJ_NS1I_6fusion15FusionCallbacksIS1M_NS1Q_17LinearCombinationISI_fSI_fLNS_15FloatRoundStyleE2EEESH_S1P_JEEENS4_5SM1004TMEM4LOAD26SM100_TMEM_LOAD_32dp32b64xES1G_NS15_INS16_ILi2ELi4ELi3EEES19_NSW_INS5_IJS1A_SG_EEENS5_IJSG_SB_EEEEEEENS4_39AutoVectorizingCopyWithAssumedAlignmentILi128EEENS4_14SM90_TMA_STOREES24_S26_S26_EEEvvEEEEvNT_6ParamsE,(.L_x_148 - _ZN7cutlass13device_kernelINS_4gemm6kernel13GemmUniversalIN4cute5tupleIJiiiiEEENS1_10collective13CollectiveMmaINS1_35MainloopSm100TmaUmmaWarpSpecializedILi8ELi2ELi4ENS5_IJNS4_1CILi1EEENSA_ILi2EEESB_EEEEENS5_IJNSA_ILi128EEENSA_ILi64EEESF_EEENS_12float_e4m3_tENS5_IJlSB_lEEESI_SJ_NS4_8TiledMMAINS4_8MMA_AtomIJNS4_10MMA_TraitsINS4_19SM100_MMA_F8F6F4_SSEJSI_SI_fSF_SG_NS4_17integral_constantINS4_4UMMA5MajorELSQ_0EEESR_NSO_INSP_7ScaleInELSS_0EEEST_EEEEEENS4_6LayoutINS5_IJSB_SB_SB_EEENS5_IJNSA_ILi0EEESY_SY_EEEEENS5_IJNS4_10UnderscoreES11_S11_EEEEENS4_23SM90_TMA_LOAD_MULTICASTENS4_14ComposedLayoutINS4_7SwizzleILi3ELi4ELi3EEENS4_18smem_ptr_flag_bitsILi8EEENSW_INS5_IJNSA_ILi8EEESF_EEENS5_IJSF_SB_EEEEEEEvNS4_8identityENS4_13SM90_TMA_LOADES1E_vS1F_EENS_8epilogue10collective18CollectiveEpilogueINS1I_23Sm100TmaWarpSpecializedILi1ELi1ELi64ELb0ELb0EEEJSH_NS5_IJNSW_ISF_SB_EENSW_ISG_SB_EEEEESI_SJ_SI_SJ_NS1I_6fusion15FusionCallbacksIS1M_NS1Q_17LinearCombinationISI_fSI_fLNS_15FloatRoundStyleE2EEESH_S1P_JEEENS4_5SM1004TMEM4LOAD26SM100_TMEM_LOAD_32dp32b64xES1G_NS15_INS16_ILi2ELi4ELi3EEES19_NSW_INS5_IJS1A_SG_EEENS5_IJSG_SB_EEEEEEENS4_39AutoVectorizingCopyWithAssumedAlignmentILi128EEENS4_14SM90_TMA_STOREES24_S26_S26_EEEvvEEEEvNT_6ParamsE)
        .other          _ZN7cutlass13device_kernelINS_4gemm6kernel13GemmUniversalIN4cute5tupleIJiiiiEEENS1_10collective13CollectiveMmaINS1_35MainloopSm100TmaUmmaWarpSpecializedILi8ELi2ELi4ENS5_IJNS4_1CILi1EEENSA_ILi2EEESB_EEEEENS5_IJNSA_ILi128EEENSA_ILi64EEESF_EEENS_12float_e4m3_tENS5_IJlSB_lEEESI_SJ_NS4_8TiledMMAINS4_8MMA_AtomIJNS4_10MMA_TraitsINS4_19SM100_MMA_F8F6F4_SSEJSI_SI_fSF_SG_NS4_17integral_constantINS4_4UMMA5MajorELSQ_0EEESR_NSO_INSP_7ScaleInELSS_0EEEST_EEEEEENS4_6LayoutINS5_IJSB_SB_SB_EEENS5_IJNSA_ILi0EEESY_SY_EEEEENS5_IJNS4_10UnderscoreES11_S11_EEEEENS4_23SM90_TMA_LOAD_MULTICASTENS4_14ComposedLayoutINS4_7SwizzleILi3ELi4ELi3EEENS4_18smem_ptr_flag_bitsILi8EEENSW_INS5_IJNSA_ILi8EEESF_EEENS5_IJSF_SB_EEEEEEEvNS4_8identityENS4_13SM90_TMA_LOADES1E_vS1F_EENS_8epilogue10collective18CollectiveEpilogueINS1I_23Sm100TmaWarpSpecializedILi1ELi1ELi64ELb0ELb0EEEJSH_NS5_IJNSW_ISF_SB_EENSW_ISG_SB_EEEEESI_SJ_SI_SJ_NS1I_6fusion15FusionCallbacksIS1M_NS1Q_17LinearCombinationISI_fSI_fLNS_15FloatRoundStyleE2EEESH_S1P_JEEENS4_5SM1004TMEM4LOAD26SM100_TMEM_LOAD_32dp32b64xES1G_NS15_INS16_ILi2ELi4ELi3EEES19_NSW_INS5_IJS1A_SG_EEENS5_IJSG_SB_EEEEEEENS4_39AutoVectorizingCopyWithAssumedAlignmentILi128EEENS4_14SM90_TMA_STOREES24_S26_S26_EEEvvEEEEvNT_6ParamsE,@"STO_CUDA_ENTRY STV_DEFAULT"
_ZN7cutlass13device_kernelINS_4gemm6kernel13GemmUniversalIN4cute5tupleIJiiiiEEENS1_10collective13CollectiveMmaINS1_35MainloopSm100TmaUmmaWarpSpecializedILi8ELi2ELi4ENS5_IJNS4_1CILi1EEENSA_ILi2EEESB_EEEEENS5_IJNSA_ILi128EEENSA_ILi64EEESF_EEENS_12float_e4m3_tENS5_IJlSB_lEEESI_SJ_NS4_8TiledMMAINS4_8MMA_AtomIJNS4_10MMA_TraitsINS4_19SM100_MMA_F8F6F4_SSEJSI_SI_fSF_SG_NS4_17integral_constantINS4_4UMMA5MajorELSQ_0EEESR_NSO_INSP_7ScaleInELSS_0EEEST_EEEEEENS4_6LayoutINS5_IJSB_SB_SB_EEENS5_IJNSA_ILi0EEESY_SY_EEEEENS5_IJNS4_10UnderscoreES11_S11_EEEEENS4_23SM90_TMA_LOAD_MULTICASTENS4_14ComposedLayoutINS4_7SwizzleILi3ELi4ELi3EEENS4_18smem_ptr_flag_bitsILi8EEENSW_INS5_IJNSA_ILi8EEESF_EEENS5_IJSF_SB_EEEEEEEvNS4_8identityENS4_13SM90_TMA_LOADES1E_vS1F_EENS_8epilogue10collective18CollectiveEpilogueINS1I_23Sm100TmaWarpSpecializedILi1ELi1ELi64ELb0ELb0EEEJSH_NS5_IJNSW_ISF_SB_EENSW_ISG_SB_EEEEESI_SJ_SI_SJ_NS1I_6fusion15FusionCallbacksIS1M_NS1Q_17LinearCombinationISI_fSI_fLNS_15FloatRoundStyleE2EEESH_S1P_JEEENS4_5SM1004TMEM4LOAD26SM100_TMEM_LOAD_32dp32b64xES1G_NS15_INS16_ILi2ELi4ELi3EEES19_NSW_INS5_IJS1A_SG_EEENS5_IJSG_SB_EEEEEEENS4_39AutoVectorizingCopyWithAssumedAlignmentILi128EEENS4_14SM90_TMA_STOREES24_S26_S26_EEEvvEEEEvNT_6ParamsE:
[----:B------:R-:W1:Y:S01]  /*0000*/  LDC R1, c[0x0][0x37c] ;  /* 0x0000df00ff017b82 */ /* 0x000e620000000800 */
[----:B------:R-:W2:Y:S01]  /*0010*/  S2R R131, SR_TID.X ;  /* 0x0000000000837919 */ /* 0x000ea20000002100 */
[----:B------:R-:W3:Y:S01]  /*0020*/  LDCU.64 UR8, c[0x0][0x890] ;  /* 0x00011200ff0877ac */ /* 0x000ee20008000a00 */
[----:B------:R-:W-:Y:S02]  /*0030*/  PRMT R141, RZ, 0x7610, R141 ;  /* 0x00007610ff8d7816 */ /* 0x000fe4000000008d */
[----:B------:R-:W-:Y:S01]  /*0040*/  ELECT P3, URZ, PT ;  /* 0x0000000000ff782f */ /* 0x000fe20003860000 */
[----:B---3--:R-:W-:-:S04]  /*0050*/  UISETP.NE.U32.AND UP0, UPT, UR8, URZ, UPT ;  /* 0x000000ff0800728c */ /* 0x008fc8000bf05070 */
[----:B------:R-:W-:Y:S01]  /*0060*/  UISETP.NE.AND.EX UP0, UPT, UR9, URZ, UPT, UP0 ;  /* 0x000000ff0900728c */ /* 0x000fe2000bf05300 */
[----:B--2---:R-:W-:-:S05]  /*0070*/  SHF.R.U32.HI R142, RZ, 0x5, R131 ;  /* 0x00000005ff8e7819 */ /* 0x004fca0000011683 */
[----:B------:R-:W2:Y:S02]  /*0080*/  SHFL.IDX PT, R0, R142, RZ, 0x1f ;  /* 0x00001fff8e007589 */ /* 0x000ea400000e0000 */
[----:B--2---:R-:W-:Y:S01]  /*0090*/  R2UR UR22, R0 ;  /* 0x00000000001672ca */ /* 0x004fe200000e0000 */
[----:B-1----:R-:W-:-:S14]  /*00a0*/  BRA.U UP0, `(.L_x_0) ;  /* 0x0000000100307547 */ /* 0x002fdc000b800000 */
[----:B------:R-:W1:Y:S02]  /*00b0*/  LDCU.64 UR4, c[0x0][0x888] ;  /* 0x00011100ff0477ac */ /* 0x000e640008000a00 */
[----:B-1----:R-:W-:-:S04]  /*00c0*/  UISETP.NE.U32.AND UP0, UPT, UR4, URZ, UPT ;  /* 0x000000ff0400728c */ /* 0x002fc8000bf05070 */
[----:B------:R-:W-:-:S09]  /*00d0*/  UISETP.NE.AND.EX UP0, UPT, UR5, URZ, UPT, UP0 ;  /* 0x000000ff0500728c */ /* 0x000fd2000bf05300 */
[----:B------:R-:W-:Y:S05]  /*00e0*/  BRA.U !UP0, `(.L_x_1) ;  /* 0x0000000108147547 */ /* 0x000fea000b800000 */
[----:B------:R-:W1:Y:S01]  /*00f0*/  LDC.64 R2, c[0x0][0x888] ;  /* 0x00022200ff027b82 */ /* 0x000e620000000a00 */
[----:B------:R-:W1:Y:S02]  /*0100*/  LDCU.64 UR4, c[0x0][0x358] ;  /* 0x00006b00ff0477ac */ /* 0x000e640008000a00 */
[----:B-1----:R1:W5:Y:S01]  /*0110*/  LDG.E R71, desc[UR4][R2.64] ;  /* 0x0000000402477981 */ /* 0x002362000c1e1900 */
[----:B------:R-:W-:Y:S01]  /*0120*/  HFMA2 R141, -RZ, RZ, 0, 5.9604644775390625e-08 ;  /* 0x00000001ff8d7431 */ /* 0x000fe200000001ff */
[----:B------:R-:W-:Y:S05]  /*0130*/  BRA `(.L_x_0) ;  /* 0x00000000000c7947 */ /* 0x000fea0003800000 */
.L_x_1:
[----:B------:R-:W1:Y:S01]  /*0140*/  LDCU UR4, c[0x0][0x880] ;  /* 0x00011000ff0477ac */ /* 0x000e620008000800 */
[----:B------:R-:W-:Y:S01]  /*0150*/  HFMA2 R141, -RZ, RZ, 0, 5.9604644775390625e-08 ;  /* 0x00000001ff8d7431 */ /* 0x000fe200000001ff */
[----:B-1----:R-:W-:-:S07]  /*0160*/  MOV R71, UR4 ;  /* 0x0000000400477c02 */ /* 0x002fce0008000f00 */
.L_x_0:
[----:B------:R-:W2:Y:S02]  /*0170*/  LDCU.64 UR4, c[0x0][0x8b0] ;  /* 0x00011600ff0477ac */ /* 0x000ea40008000a00 */
[----:B--2---:R-:W-:-:S04]  /*0180*/  UISETP.NE.U32.AND UP0, UPT, UR4, URZ, UPT ;  /* 0x000000ff0400728c */ /* 0x004fc8000bf05070 */
[----:B------:R-:W-:-:S09]  /*0190*/  UISETP.NE.AND.EX UP0, UPT, UR5, URZ, UPT, UP0 ;  /* 0x000000ff0500728c */ /* 0x000fd2000bf05300 */
[----:B------:R-:W-:Y:S05]  /*01a0*/  BRA.U UP0, `(.L_x_2) ;  /* 0x0000000100287547 */ /* 0x000fea000b800000 */
[----:B------:R-:W2:Y:S02]  /*01b0*/  LDCU.64 UR4, c[0x0][0x8a8] ;  /* 0x00011500ff0477ac */ /* 0x000ea40008000a00 */
[----:B--2---:R-:W-:-:S04]  /*01c0*/  UISETP.NE.U32.AND UP0, UPT, UR4, URZ, UPT ;  /* 0x000000ff0400728c */ /* 0x004fc8000bf05070 */
[----:B------:R-:W-:-:S09]  /*01d0*/  UISETP.NE.AND.EX UP0, UPT, UR5, URZ, UPT, UP0 ;  /* 0x000000ff0500728c */ /* 0x000fd2000bf05300 */
[----:B------:R-:W-:Y:S05]  /*01e0*/  BRA.U !UP0, `(.L_x_3) ;  /* 0x0000000108107547 */ /* 0x000fea000b800000 */
[----:B-1----:R-:W1:Y:S01]  /*01f0*/  LDC.64 R2, c[0x0][0x8a8] ;  /* 0x00022a00ff027b82 */ /* 0x002e620000000a00 */
[----:B------:R-:W1:Y:S02]  /*0200*/  LDCU.64 UR4, c[0x0][0x358] ;  /* 0x00006b00ff0477ac */ /* 0x000e640008000a00 */
[----:B-1----:R2:W5:Y:S01]  /*0210*/  LDG.E R70, desc[UR4][R2.64] ;  /* 0x0000000402467981 */ /* 0x002562000c1e1900 */
[----:B------:R-:W-:Y:S05]  /*0220*/  BRA `(.L_x_2) ;  /* 0x0000000000087947 */ /* 0x000fea0003800000 */
.L_x_3:
[----:B------:R-:W2:Y:S02]  /*0230*/  LDCU UR4, c[0x0][0x8a0] ;  /* 0x00011400ff0477ac */ /* 0x000ea40008000800 */
[----:B--2---:R-:W-:Y:S02]  /*0240*/  MOV R70, UR4 ;  /* 0x0000000400467c02 */ /* 0x004fe40008000f00 */
.L_x_2:
[----:B------:R-:W-:Y:S01]  /*0250*/  IMAD.U32 R0, RZ, RZ, UR22 ;  /* 0x00000016ff007e24 */ /* 0x000fe2000f8e00ff */
[----:B------:R-:W-:Y:S04]  /*0260*/  BSSY.RECONVERGENT B0, `(.L_x_4) ;  /* 0x000000c000007945 */ /* 0x000fe80003800200 */
[C---:B------:R-:W-:Y:S02]  /*0270*/  ISETP.NE.OR P1, PT, R0.reuse, 0x1, !P3 ;  /* 0x000000010000780c */ /* 0x040fe40005f25670 */
[----:B------:R-:W-:-:S11]  /*0280*/  ISETP.NE.OR P0, PT, R0, 0x3, !P3 ;  /* 0x000000030000780c */ /* 0x000fd60005f05670 */
[----:B------:R-:W-:Y:S05]  /*0290*/  @P1 BRA `(.L_x_5) ;  /* 0x0000000000201947 */ /* 0x000fea0003800000 */
[----:B------:R-:W3:Y:S02]  /*02a0*/  LDCU.64 UR4, c[0x0][0x348] ;  /* 0x00006900ff0477ac */ /* 0x000ee40008000a00 */
[----:B---3--:R-:W-:Y:S02]  /*02b0*/  UIADD3 UR6, UP1, UPT, UR4, 0x80, URZ ;  /* 0x0000008004067890 */ /* 0x008fe4000ff3e0ff */
[----:B------:R-:W-:Y:S02]  /*02c0*/  UIADD3 UR4, UP0, UPT, UR4, 0x180, URZ ;  /* 0x0000018004047890 */ /* 0x000fe4000ff1e0ff */
[----:B------:R-:W-:Y:S02]  /*02d0*/  UIADD3.X UR7, UPT, UPT, URZ, UR5, URZ, UP1, !UPT ;  /* 0x00000005ff077290 */ /* 0x000fe40008ffe4ff */
[----:B------:R-:W-:-:S07]  /*02e0*/  UIADD3.X UR5, UPT, UPT, URZ, UR5, URZ, UP0, !UPT ;  /* 0x00000005ff057290 */ /* 0x000fce00087fe4ff */
[----:B------:R3:W-:Y:S02]  /*02f0*/  UTMACCTL.PF [UR6] ;  /* 0x00000000060079b9 */ /* 0x0007e40008040000 */
[----:B------:R3:W-:Y:S02]  /*0300*/  UTMACCTL.PF [UR4] ;  /* 0x00000000040079b9 */ /* 0x0007e40008040000 */
[----:B---3--:R-:W-:Y:S01]  /*0310*/  NOP ;  /* 0x0000000000007918 */ /* 0x008fe20000000000 */
.L_x_5:
[----:B------:R-:W-:Y:S05]  /*0320*/  BSYNC.RECONVERGENT B0 ;  /* 0x0000000000007941 */ /* 0x000fea0003800200 */
.L_x_4:
[----:B------:R-:W-:Y:S04]  /*0330*/  BSSY.RECONVERGENT B0, `(.L_x_6) ;  /* 0x000000a000007945 */ /* 0x000fe80003800200 */
        /* <DEDUP_REMOVED lines=9> */
.L_x_7:
[----:B------:R-:W-:Y:S05]  /*03d0*/  BSYNC.RECONVERGENT B0 ;  /* 0x0000000000007941 */ /* 0x000fea0003800200 */
.L_x_6:
[----:B------:R-:W3:Y:S01]  /*03e0*/  LDCU.64 UR4, c[0x0][0x888] ;  /* 0x00011100ff0477ac */ /* 0x000ee20008000a00 */
[----:B------:R-:W-:Y:S02]  /*03f0*/  UISETP.EQ.U32.AND UP1, UPT, UR8, URZ, UPT ;  /* 0x000000ff0800728c */ /* 0x000fe4000bf22070 */
[----:B------:R-:W-:Y:S02]  /*0400*/  UPLOP3.LUT UP3, UPT, UPT, UPT, UPT, 0x80, 0x8 ;  /* 0x000000000008789c */ /* 0x000fe40003f6f070 */
[----:B---3--:R-:W-:-:S04]  /*0410*/  UISETP.NE.U32.AND UP0, UPT, UR4, URZ, UPT ;  /* 0x000000ff0400728c */ /* 0x008fc8000bf05070 */
[----:B------:R-:W-:-:S04]  /*0420*/  UISETP.NE.AND.EX UP0, UPT, UR5, URZ, UPT, UP0 ;  /* 0x000000ff0500728c */ /* 0x000fc8000bf05300 */
[----:B------:R-:W-:-:S04]  /*0430*/  UISETP.EQ.OR.EX UP2, UPT, UR9, URZ, !UP0, UP1 ;  /* 0x000000ff0900728c */ /* 0x000fc8000c742710 */
[----:B------:R-:W-:-:S05]  /*0440*/  UP2UR UR60, UPR, URZ, 0x4 ;  /* 0x00000004ff3c7883 */ /* 0x000fca0008000000 */
[----:B------:R-:W-:Y:S07]  /*0450*/  BRA.U !UP2, `(.L_x_8) ;  /* 0x000000010a207547 */ /* 0x000fee000b800000 */
[----:B------:R-:W-:Y:S01]  /*0460*/  UISETP.NE.U32.AND UP1, UPT, UR8, URZ, UPT ;  /* 0x000000ff0800728c */ /* 0x000fe2000bf25070 */
[----:B-----5:R-:W-:Y:S01]  /*0470*/  FSETP.NEU.AND P0, PT, R71, RZ, PT ;  /* 0x000000ff4700720b */ /* 0x020fe20003f0d000 */
[----:B------:R-:W-:Y:S02]  /*0480*/  USEL UR4, URZ, 0xffffffff, UP0 ;  /* 0xffffffffff047887 */ /* 0x000fe40008000000 */
[----:B------:R-:W-:-:S10]  /*0490*/  UISETP.NE.AND.EX UP1, UPT, UR9, URZ, UPT, UP1 ;  /* 0x000000ff0900728c */ /* 0x000fd4000bf25310 */
[----:B------:R-:W-:Y:S01]  /*04a0*/  VOTEU.ANY UP0, P0 ;  /* 0x0000000000ff7886 */ /* 0x000fe20000000100 */
[----:B------:R-:W-:-:S04]  /*04b0*/  @!UP1 USEL UR4, URZ, 0xffffffff, UP0 ;  /* 0xffffffffff049887 */ /* 0x000fc80008000000 */
[----:B------:R-:W-:-:S04]  /*04c0*/  ULOP3.LUT UR4, UR4, 0x1, URZ, 0xc0, !UPT ;  /* 0x0000000104047892 */ /* 0x000fc8000f8ec0ff */
[----:B------:R-:W-:-:S11]  /*04d0*/  UISETP.NE.U32.AND UP3, UPT, UR4, 0x1, UPT ;  /* 0x000000010400788c */ /* 0x000fd6000bf65070 */
.L_x_8:
[----:B-12---:R-:W1:Y:S01]  /*04e0*/  SHFL.IDX PT, R2, R142, RZ, 0x1f ;  /* 0x00001fff8e027589 */ /* 0x006e6200000e0000 */
[----:B------:R-:W-:-:S04]  /*04f0*/  UISETP.NE.AND UP0, UPT, UR22, 0x2, UPT ;  /* 0x000000021600788c */ /* 0x000fc8000bf05270 */
[----:B------:R-:W-:Y:S01]  /*0500*/  USEL UR34, URZ, 0x1, UP0 ;  /* 0x00000001ff227887 */ /* 0x000fe20008000000 */
[----:B-1----:R-:W-:-:S13]  /*0510*/  ISETP.NE.AND P0, PT, R2, RZ, PT ;  /* 0x000000ff0200720c */ /* 0x002fda0003f05270 */
[----:B------:R-:W-:Y:S05]  /*0520*/  @P0 BRA `(.L_x_9) ;  /* 0x0000000000840947 */ /* 0x000fea0003800000 */
[----:B------:R-:W-:Y:S01]  /*0530*/  ELECT P0, URZ, PT ;  /* 0x0000000000ff782f */ /* 0x000fe20003800000 */
[----:B------:R-:W-:-:S12]  /*0540*/  BSSY.RECONVERGENT B0, `(.L_x_9) ;  /* 0x000001f000007945 */ /* 0x000fd80003800200 */
[----:B------:R-:W-:Y:S05]  /*0550*/  @!P0 BRA `(.L_x_10) ;  /* 0x0000000000748947 */ /* 0x000fea0003800000 */
[----:B------:R-:W1:Y:S01]  /*0560*/  S2UR UR4, SR_CgaCtaId ;  /* 0x00000000000479c3 */ /* 0x000e620000008800 */
[----:B------:R-:W-:Y:S01]  /*0570*/  UMOV UR5, 0x400 ;  /* 0x0000040000057882 */ /* 0x000fe20000000000 */
[----:B------:R-:W-:Y:S01]  /*0580*/  UMOV UR8, 0x1 ;  /* 0x0000000100087882 */ /* 0x000fe20000000000 */
[----:B------:R-:W-:Y:S01]  /*0590*/  UMOV UR6, 0x2 ;  /* 0x0000000200067882 */ /* 0x000fe20000000000 */
[----:B------:R-:W-:-:S04]  /*05a0*/  UIADD3 UR8, UPT, UPT, -UR8, 0x100000, URZ ;  /* 0x0010000008087890 */ /* 0x000fc8000fffe1ff */
[----:B------:R-:W-:Y:S02]  /*05b0*/  USHF.L.U32 UR9, UR8, 0xb, URZ ;  /* 0x0000000b08097899 */ /* 0x000fe400080006ff */
[----:B------:R-:W-:Y:S02]  /*05c0*/  USHF.L.U32 UR8, UR8, 0x1, URZ ;  /* 0x0000000108087899 */ /* 0x000fe400080006ff */
[----:B------:R-:W-:-:S04]  /*05d0*/  UIADD3 UR6, UPT, UPT, -UR6, 0x100000, URZ ;  /* 0x0010000006067890 */ /* 0x000fc8000fffe1ff */
[----:B------:R-:W-:Y:S02]  /*05e0*/  USHF.L.U32 UR7, UR6, 0xb, URZ ;  /* 0x0000000b06077899 */ /* 0x000fe400080006ff */
[----:B------:R-:W-:Y:S02]  /*05f0*/  USHF.L.U32 UR6, UR6, 0x1, URZ ;  /* 0x0000000106067899 */ /* 0x000fe400080006ff */
[----:B-1----:R-:W-:Y:S01]  /*0600*/  ULEA UR4, UR4, UR5, 0x18 ;  /* 0x0000000504047291 */ /* 0x002fe2000f8ec0ff */
[----:B------:R-:W1:Y:S11]  /*0610*/  FENCE.VIEW.ASYNC.S ;  /* 0x00000000000073c6 */ /* 0x000e760000000000 */
[----:B-1----:R1:W2:Y:S01]  /*0620*/  SYNCS.EXCH.64 URZ, [UR4], UR8 ;  /* 0x0000000804ff75b2 */ /* 0x0022a20008000100 */
[----:B------:R1:W3:Y:S01]  /*0630*/  SYNCS.EXCH.64 URZ, [UR4+0x40], UR6 ;  /* 0x0000400604ff75b2 */ /* 0x0002e20008000100 */
[----:B------:R1:W4:Y:S01]  /*0640*/  SYNCS.EXCH.64 URZ, [UR4+0x8], UR8 ;  /* 0x0000080804ff75b2 */ /* 0x0003220008000100 */
[----:B------:R1:W1:Y:S01]  /*0650*/  SYNCS.EXCH.64 URZ, [UR4+0x48], UR6 ;  /* 0x0000480604ff75b2 */ /* 0x0002620008000100 */
        /* <DEDUP_REMOVED lines=12> */
[----:B------:R-:W-:Y:S01]  /*0720*/  NOP ;  /* 0x0000000000007918 */ /* 0x000fe20000000000 */
.L_x_10:
[----:B-1----:R-:W-:Y:S05]  /*0730*/  BSYNC.RECONVERGENT B0 ;  /* 0x0000000000007941 */ /* 0x002fea0003800200 */
.L_x_9:
[----:B------:R-:W1:Y:S01]  /*0740*/  SHFL.IDX PT, R2, R142, RZ, 0x1f ;  /* 0x00001fff8e027589 */ /* 0x000e6200000e0000 */
[----:B------:R-:W-:Y:S01]  /*0750*/  NOP ;  /* 0x0000000000007918 */ /* 0x000fe20000000000 */
[----:B-1----:R-:W-:-:S13]  /*0760*/  ISETP.NE.AND P0, PT, R2, 0x1, PT ;  /* 0x000000010200780c */ /* 0x002fda0003f05270 */
[----:B------:R-:W-:Y:S05]  /*0770*/  @P0 BRA `(.L_x_11) ;  /* 0x0000000000400947 */ /* 0x000fea0003800000 */
        /* <DEDUP_REMOVED lines=9> */
[----:B------:R-:W-:Y:S01]  /*0810*/  USHF.L.U32 UR6, UR6, 0x1, URZ ;  /* 0x0000000106067899 */ /* 0x000fe200080006ff */
[----:B------:R-:W-:Y:S01]  /*0820*/  ELECT P0, URZ, PT ;  /* 0x0000000000ff782f */ /* 0x000fe20003800000 */
[----:B-1----:R-:W-:Y:S01]  /*0830*/  ULEA UR4, UR4, UR5, 0x18 ;  /* 0x0000000504047291 */ /* 0x002fe2000f8ec0ff */
[----:B------:R-:W1:Y:S11]  /*0840*/  FENCE.VIEW.ASYNC.S ;  /* 0x00000000000073c6 */ /* 0x000e760000000000 */
[----:B-1----:R1:W1:Y:S01]  /*0850*/  SYNCS.EXCH.64 URZ, [UR4+0x80], UR8 ;  /* 0x0000800804ff75b2 */ /* 0x0022620008000100 */
[----:B------:R1:W1:Y:S01]  /*0860*/  SYNCS.EXCH.64 URZ, [UR4+0x88], UR6 ;  /* 0x0000880604ff75b2 */ /* 0x0002620008000100 */
[----:B------:R-:W-:Y:S01]  /*0870*/  NOP ;  /* 0x0000000000007918 */ /* 0x000fe20000000000 */
.L_x_11:
[----:B------:R-:W2:Y:S01]  /*0880*/  SHFL.IDX PT, R2, R142, RZ, 0x1f ;  /* 0x00001fff8e027589 */ /* 0x000ea200000e0000 */
[----:B------:R-:W-:Y:S01]  /*0890*/  NOP ;  /* 0x0000000000007918 */ /* 0x000fe20000000000 */
[----:B--2---:R-:W-:-:S13]  /*08a0*/  ISETP.NE.AND P0, PT, R2, 0x3, PT ;  /* 0x000000030200780c */ /* 0x004fda0003f05270 */
[----:B------:R-:W-:Y:S05]  /*08b0*/  @P0 BRA `(.L_x_12) ;  /* 0x0000000000300947 */ /* 0x000fea0003800000 */
[----:B-1----:R-:W1:Y:S01]  /*08c0*/  S2UR UR6, SR_CgaCtaId ;  /* 0x00000000000679c3 */ /* 0x002e620000008800 */
[----:B------:R-:W-:Y:S01]  /*08d0*/  UMOV UR4, 0x400 ;  /* 0x0000040000047882 */ /* 0x000fe20000000000 */
[----:B------:R-:W-:Y:S01]  /*08e0*/  UMOV UR5, 0x20 ;  /* 0x0000002000057882 */ /* 0x000fe20000000000 */
[----:B------:R-:W-:Y:S01]  /*08f0*/  ELECT P0, URZ, PT ;  /* 0x0000000000ff782f */ /* 0x000fe20003800000 */
[----:B-1----:R-:W-:Y:S02]  /*0900*/  ULEA UR6, UR6, UR4, 0x18 ;  /* 0x0000000406067291 */ /* 0x002fe4000f8ec0ff */
[----:B------:R-:W-:-:S04]  /*0910*/  UIADD3 UR4, UPT, UPT, -UR5, 0x100000, URZ ;  /* 0x0010000005047890 */ /* 0x000fc8000fffe1ff */
[----:B------:R-:W-:Y:S02]  /*0920*/  USHF.L.U32 UR5, UR4, 0xb, URZ ;  /* 0x0000000b04057899 */ /* 0x000fe400080006ff */
[----:B------:R-:W-:Y:S01]  /*0930*/  USHF.L.U32 UR4, UR4, 0x1, URZ ;  /* 0x0000000104047899 */ /* 0x000fe200080006ff */
[----:B------:R-:W1:Y:S11]  /*0940*/  FENCE.VIEW.ASYNC.S ;  /* 0x00000000000073c6 */ /* 0x000e760000000000 */
[----:B-1----:R2:W1:Y:S01]  /*0950*/  SYNCS.EXCH.64 URZ, [UR6+0x90], UR4 ;  /* 0x0000900406ff75b2 */ /* 0x0024620008000100 */
[----:B------:R2:W1:Y:S02]  /*0960*/  SYNCS.EXCH.64 URZ, [UR6+0x98], UR4 ;  /* 0x0000980406ff75b2 */ /* 0x0004640008000100 */
[----:B--2---:R-:W-:Y:S01]  /*0970*/  NOP ;  /* 0x0000000000007918 */ /* 0x004fe20000000000 */
.L_x_12:
[----:B------:R-:W2:Y:S01]  /*0980*/  SHFL.IDX PT, R2, R142, RZ, 0x1f ;  /* 0x00001fff8e027589 */ /* 0x000ea200000e0000 */
[----:B------:R-:W-:Y:S01]  /*0990*/  NOP ;  /* 0x0000000000007918 */ /* 0x000fe20000000000 */
[----:B--2---:R-:W-:-:S13]  /*09a0*/  ISETP.NE.AND P0, PT, R2, 0x4, PT ;  /* 0x000000040200780c */ /* 0x004fda0003f05270 */
[----:B------:R-:W-:Y:S05]  /*09b0*/  @P0 BRA `(.L_x_13) ;  /* 0x00000000004c0947 */ /* 0x000fea0003800000 */
[----:B-1----:R-:W1:Y:S01]  /*09c0*/  S2UR UR6, SR_CgaCtaId ;  /* 0x00000000000679c3 */ /* 0x002e620000008800 */
[----:B------:R-:W-:Y:S01]  /*09d0*/  UMOV UR4, 0x1e0 ;  /* 0x000001e000047882 */ /* 0x000fe20000000000 */
[----:B------:R-:W-:Y:S01]  /*09e0*/  UMOV UR5, 0x400 ;  /* 0x0000040000057882 */ /* 0x000fe20000000000 */
[----:B------:R-:W-:Y:S01]  /*09f0*/  USEL UR4, UR4, 0x1a0, UP3 ;  /* 0x000001a004047887 */ /* 0x000fe20009800000 */
[----:B------:R-:W-:Y:S01]  /*0a00*/  UMOV UR8, 0x1 ;  /* 0x0000000100087882 */ /* 0x000fe20000000000 */
[----:B------:R-:W-:Y:S01]  /*0a10*/  ELECT P0, URZ, PT ;  /* 0x0000000000ff782f */ /* 0x000fe20003800000 */
[----:B------:R-:W-:-:S04]  /*0a20*/  UIADD3 UR8, UPT, UPT, -UR8, 0x100000, URZ ;  /* 0x0010000008087890 */ /* 0x000fc8000fffe1ff */
[----:B------:R-:W-:Y:S02]  /*0a30*/  USHF.L.U32 UR9, UR8, 0xb, URZ ;  /* 0x0000000b08097899 */ /* 0x000fe400080006ff */
[----:B------:R-:W-:Y:S02]  /*0a40*/  USHF.L.U32 UR8, UR8, 0x1, URZ ;  /* 0x0000000108087899 */ /* 0x000fe400080006ff */
[----:B-1----:R-:W-:Y:S02]  /*0a50*/  ULEA UR6, UR6, UR5, 0x18 ;  /* 0x0000000506067291 */ /* 0x002fe4000f8ec0ff */
[----:B------:R-:W-:-:S04]  /*0a60*/  UIADD3 UR4, UPT, UPT, -UR4, 0x100000, URZ ;  /* 0x0010000004047890 */ /* 0x000fc8000fffe1ff */
[----:B------:R-:W-:Y:S02]  /*0a70*/  USHF.L.U32 UR5, UR4, 0xb, URZ ;  /* 0x0000000b04057899 */ /* 0x000fe400080006ff */
[----:B------:R-:W-:Y:S01]  /*0a80*/  USHF.L.U32 UR4, UR4, 0x1, URZ ;  /* 0x0000000104047899 */ /* 0x000fe200080006ff */
[----:B------:R-:W1:Y:S03]  /*0a90*/  FENCE.VIEW.ASYNC.S ;  /* 0x00000000000073c6 */ /* 0x000e660000000000 */
[----:B-1----:R2:W1:Y:S08]  /*0aa0*/  SYNCS.EXCH.64 URZ, [UR6+0xa0], UR8 ;  /* 0x0000a00806ff75b2 */ /* 0x0024700008000100 */
[----:B------:R2:W1:Y:S01]  /*0ab0*/  SYNCS.EXCH.64 URZ, [UR6+0xb0], UR4 ;  /* 0x0000b00406ff75b2 */ /* 0x0004620008000100 */
[----:B------:R2:W1:Y:S01]  /*0ac0*/  SYNCS.EXCH.64 URZ, [UR6+0xa8], UR8 ;  /* 0x0000a80806ff75b2 */ /* 0x0004620008000100 */
[----:B------:R2:W1:Y:S02]  /*0ad0*/  SYNCS.EXCH.64 URZ, [UR6+0xb8], UR4 ;  /* 0x0000b80406ff75b2 */ /* 0x0004640008000100 */
[----:B--2---:R-:W-:Y:S01]  /*0ae0*/  NOP ;  /* 0x0000000000007918 */ /* 0x004fe20000000000 */
.L_x_13:
[----:B------:R-:W2:Y:S01]  /*0af0*/  SHFL.IDX PT, R2, R142, RZ, 0x1f ;  /* 0x00001fff8e027589 */ /* 0x000ea200000e0000 */
[----:B------:R-:W-:Y:S01]  /*0b00*/  NOP ;  /* 0x0000000000007918 */ /* 0x000fe20000000000 */
[----:B--2---:R-:W-:-:S13]  /*0b10*/  ISETP.NE.AND P0, PT, R2, 0x5, PT ;  /* 0x000000050200780c */ /* 0x004fda0003f05270 */
[----:B------:R-:W-:Y:S05]  /*0b20*/  @P0 BRA `(.L_x_14) ;  /* 0x0000000000580947 */ /* 0x000fea0003800000 */
[----:B-1----:R-:W1:Y:S01]  /*0b30*/  S2UR UR4, SR_CgaCtaId ;  /* 0x00000000000479c3 */ /* 0x002e620000008800 */
        /* <DEDUP_REMOVED lines=14> */
[----:B------:R2:W1:Y:S01]  /*0c20*/  SYNCS.EXCH.64 URZ, [UR4+0xc8], UR8 ;  /* 0x0000c80804ff75b2 */ /* 0x0004620008000100 */
[----:B------:R2:W1:Y:S01]  /*0c30*/  SYNCS.EXCH.64 URZ, [UR4+0xe8], UR6 ;  /* 0x0000e80604ff75b2 */ /* 0x0004620008000100 */
[----:B------:R2:W1:Y:S01]  /*0c40*/  SYNCS.EXCH.64 URZ, [UR4+0xd0], UR8 ;  /* 0x0000d00804ff75b2 */ /* 0x0004620008000100 */
[----:B------:R2:W1:Y:S01]  /*0c50*/  SYNCS.EXCH.64 URZ, [UR4+0xf0], UR6 ;  /* 0x0000f00604ff75b2 */ /* 0x0004620008000100 */
[----:B------:R2:W1:Y:S01]  /*0c60*/  SYNCS.EXCH.64 URZ, [UR4+0xd8], UR8 ;  /* 0x0000d80804ff75b2 */ /* 0x0004620008000100 */
[----:B------:R2:W1:Y:S02]  /*0c70*/  SYNCS.EXCH.64 URZ, [UR4+0xf8], UR6 ;  /* 0x0000f80604ff75b2 */ /* 0x0004640008000100 */
[----:B--2---:R-:W-:Y:S01]  /*0c80*/  NOP ;  /* 0x0000000000007918 */ /* 0x004fe20000000000 */
.L_x_14:
[----:B------:R-:W2:Y:S01]  /*0c90*/  SHFL.IDX PT, R2, R142, RZ, 0x1f ;  /* 0x00001fff8e027589 */ /* 0x000ea200000e0000 */
[----:B------:R-:W1:Y:S01]  /*0ca0*/  S2UR UR61, SR_CgaCtaId ;  /* 0x00000000003d79c3 */ /* 0x000e620000008800 */
[----:B------:R-:W-:Y:S01]  /*0cb0*/  NOP ;  /* 0x0000000000007918 */ /* 0x000fe20000000000 */
[----:B--2---:R-:W-:-:S13]  /*0cc0*/  ISETP.NE.AND P0, PT, R2, 0x3, PT ;  /* 0x000000030200780c */ /* 0x004fda0003f05270 */
[----:B-1----:R-:W-:Y:S05]  /*0cd0*/  @P0 BRA `(.L_x_15) ;  /* 0x0000000000340947 */ /* 0x002fea0003800000 */
[----:B------:R-:W-:Y:S01]  /*0ce0*/  UMOV UR4, 0x400 ;  /* 0x0000040000047882 */ /* 0x000fe20000000000 */
[----:B------:R-:W-:Y:S01]  /*0cf0*/  UMOV UR6, 0x20 ;  /* 0x0000002000067882 */ /* 0x000fe20000000000 */
[----:B------:R-:W-:Y:S02]  /*0d00*/  ULEA UR4, UR61, UR4, 0x18 ;  /* 0x000000043d047291 */ /* 0x000fe4000f8ec0ff */
[----:B------:R-:W-:-:S04]  /*0d10*/  UIADD3 UR6, UPT, UPT, -UR6, 0x100000, URZ ;  /* 0x0010000006067890 */ /* 0x000fc8000fffe1ff */
[----:B------:R-:W-:Y:S02]  /*0d20*/  USHF.L.U32 UR7, UR6, 0xb, URZ ;  /* 0x0000000b06077899 */ /* 0x000fe400080006ff */
[----:B------:R-:W-:Y:S01]  /*0d30*/  USHF.L.U32 UR6, UR6, 0x1, URZ ;  /* 0x0000000106067899 */ /* 0x000fe200080006ff */
[----:B------:R-:W-:Y:S01]  /*0d40*/  ELECT P0, URZ, PT ;  /* 0x0000000000ff782f */ /* 0x000fe20003800000 */
[----:B------:R-:W1:Y:S10]  /*0d50*/  FENCE.VIEW.ASYNC.S ;  /* 0x00000000000073c6 */ /* 0x000e740000000000 */
[----:B-1----:R1:W2:Y:S01]  /*0d60*/  SYNCS.EXCH.64 URZ, [UR4+0x100], UR6 ;  /* 0x0001000604ff75b2 */ /* 0x0022a20008000100 */
[----:B------:R1:W1:Y:S01]  /*0d70*/  SYNCS.EXCH.64 URZ, [UR4+0x110], UR6 ;  /* 0x0001100604ff75b2 */ /* 0x0002620008000100 */
[----:B------:R1:W1:Y:S01]  /*0d80*/  SYNCS.EXCH.64 URZ, [UR4+0x108], UR6 ;  /* 0x0001080604ff75b2 */ /* 0x0002620008000100 */
[----:B------:R1:W1:Y:S01]  /*0d90*/  SYNCS.EXCH.64 URZ, [UR4+0x118], UR6 ;  /* 0x0001180604ff75b2 */ /* 0x0002620008000100 */
[----:B------:R-:W-:Y:S01]  /*0da0*/  NOP ;  /* 0x0000000000007918 */ /* 0x000fe20000000000 */
.L_x_15:
[----:B-1----:R-:W1:Y:S01]  /*0db0*/  LDCU UR4, c[0x0][0x36c] ;  /* 0x00006d80ff0477ac */ /* 0x002e620008000800 */
[----:B------:R-:W-:Y:S01]  /*0dc0*/  ISETP.NE.OR P3, PT, R0, 0x2, !P3 ;  /* 0x000000020000780c */ /* 0x000fe20005f65670 */
[----:B------:R-:W-:Y:S01]  /*0dd0*/  NOP ;  /* 0x0000000000007918 */ /* 0x000fe20000000000 */
[----:B------:R-:W-:Y:S01]  /*0de0*/  LOP3.LUT R0, R131, 0x1f, RZ, 0xc0, !PT ;  /* 0x0000001f83007812 */ /* 0x000fe200078ec0ff */
[----:B------:R-:W-:Y:S02]  /*0df0*/  UISETP.NE.AND UP4, UPT, UR22, URZ, UPT ;  /* 0x000000ff1600728c */ /* 0x000fe4000bf85270 */
[----:B-1----:R-:W-:-:S09]  /*0e00*/  UISETP.EQ.U32.AND UP5, UPT, UR4, 0x1, UPT ;  /* 0x000000010400788c */ /* 0x002fd2000bfa2070 */
[----:B------:R-:W-:Y:S05]  /*0e10*/  BRA.U !UP5, `(.L_x_16) ;  /* 0x000000010d087547 */ /* 0x000fea000b800000 */
[----:B--234-:R-:W-:Y:S01]  /*0e20*/  UCGABAR_ARV ;  /* 0x00000000000079c7 */ /* 0x01cfe20008000000 */
[----:B------:R-:W-:Y:S05]  /*0e30*/  BRA `(.L_x_17) ;  /* 0x0000000000047947 */ /* 0x000fea0003800000 */
.L_x_16:
[----:B--234-:R-:W-:Y:S01]  /*0e40*/  NOP ;  /* 0x0000000000007918 */ /* 0x01cfe20000000000 */
.L_x_17:
[----:B------:R-:W1:Y:S01]  /*0e50*/  S2UR UR7, SR_CTAID.X ;  /* 0x00000000000779c3 */ /* 0x000e620000002500 */
[----:B------:R-:W-:-:S05]  /*0e60*/  CS2R.32 R3, SR_CgaSize ;  /* 0x0000000000037805 */ /* 0x000fca0000008a00 */
[----:B------:R-:W-:-:S05]  /*0e70*/  IMAD R3, R3, -0xa0, RZ ;  /* 0xffffff6003037824 */ /* 0x000fca00078e02ff */
[----:B------:R-:W-:-:S14]  /*0e80*/  R2UR UR5, R3 ;  /* 0x00000000030572ca */ /* 0x000fdc00000e0000 */
[----:B------:R-:W2:Y:S01]  /*0e90*/  LDCU UR5, c[0x0][UR5+0x2b0] ;  /* 0x00005600050577ac */ /* 0x000ea20008000800 */
[----:B------:R-:W-:-:S05]  /*0ea0*/  CS2R.32 R3, SR_CgaSize ;  /* 0x0000000000037805 */ /* 0x000fca0000008a00 */
[----:B------:R-:W-:-:S05]  /*0eb0*/  IMAD R3, R3, -0xa0, RZ ;  /* 0xffffff6003037824 */ /* 0x000fca00078e02ff */
[----:B------:R-:W-:-:S14]  /*0ec0*/  R2UR UR4, R3 ;  /* 0x00000000030472ca */ /* 0x000fdc00000e0000 */
[----:B------:R-:W3:Y:S01]  /*0ed0*/  LDCU UR4, c[0x0][UR4+0x2b4] ;  /* 0x00005680040477ac */ /* 0x000ee20008000800 */
[----:B------:R-:W4:Y:S01]  /*0ee0*/  S2UR UR8, SR_CTAID.Y ;  /* 0x00000000000879c3 */ /* 0x000f220000002600 */
[----:B------:R-:W3:Y:S01]  /*0ef0*/  LDCU UR23, c[0x0][0xb24] ;  /* 0x00016480ff1777ac */ /* 0x000ee20008000800 */
[----:B------:R-:W-:-:S05]  /*0f00*/  CS2R.32 R3, SR_CgaSize ;  /* 0x0000000000037805 */ /* 0x000fca0000008a00 */
[----:B------:R-:W-:-:S05]  /*0f10*/  IMAD R3, R3, -0xa0, RZ ;  /* 0xffffff6003037824 */ /* 0x000fca00078e02ff */
[----:B------:R-:W-:-:S14]  /*0f20*/  R2UR UR58, R3 ;  /* 0x00000000033a72ca */ /* 0x000fdc00000e0000 */
[----:B------:R-:W3:Y:S01]  /*0f30*/  LDCU UR58, c[0x0][UR58+0x2a0] ;  /* 0x000054003a3a77ac */ /* 0x000ee20008000800 */
[----:B------:R-:W1:Y:S01]  /*0f40*/  S2UR UR36, SR_CTAID.Z ;  /* 0x00000000002479c3 */ /* 0x000e620000002700 */
[----:B------:R-:W-:-:S05]  /*0f50*/  CS2R.32 R3, SR_CgaSize ;  /* 0x0000000000037805 */ /* 0x000fca0000008a00 */
[----:B------:R-:W-:-:S05]  /*0f60*/  IMAD R3, R3, -0xa0, RZ ;  /* 0xffffff6003037824 */ /* 0x000fca00078e02ff */
[----:B------:R-:W-:-:S14]  /*0f70*/  R2UR UR55, R3 ;  /* 0x00000000033772ca */ /* 0x000fdc00000e0000 */
[----:B------:R-:W3:Y:S01]  /*0f80*/  LDCU UR55, c[0x0][UR55+0x2a4] ;  /* 0x00005480373777ac */ /* 0x000ee20008000800 */
[----:B------:R-:W3:Y:S01]  /*0f90*/  LDCU UR40, c[0x0][0xb24] ;  /* 0x00016480ff2877ac */ /* 0x000ee20008000800 */
[----:B-1----:R-:W-:Y:S01]  /*0fa0*/  I2FP.F32.U32 R3, UR7 ;  /* 0x0000000700037c45 */ /* 0x002fe20008201000 */
[----:B------:R-:W1:Y:S04]  /*0fb0*/  LDCU UR25, c[0x0][0xb30] ;  /* 0x00016600ff1977ac */ /* 0x000e680008000800 */
[----:B--2---:R-:W-:Y:S01]  /*0fc0*/  FMUL R3, R3, UR5 ;  /* 0x0000000503037c20 */ /* 0x004fe20008400000 */
[----:B------:R-:W-:Y:S01]  /*0fd0*/  USHF.L.U32 UR28, UR61, 0xd, URZ ;  /* 0x0000000d3d1c7899 */ /* 0x000fe200080006ff */
[----:B----4-:R-:W-:Y:S01]  /*0fe0*/  I2FP.F32.U32 R2, UR8 ;  /* 0x0000000800027c45 */ /* 0x010fe20008201000 */
[----:B---3--:R-:W-:-:S03]  /*0ff0*/  UISETP.GE.AND UP2, UPT, UR23, 0x1, UPT ;  /* 0x000000011700788c */ /* 0x008fc6000bf46270 */
[----:B------:R-:W2:Y:S01]  /*1000*/  F2I.U32.TRUNC.NTZ R3, R3 ;  /* 0x0000000300037305 */ /* 0x000ea2000020f000 */
[----:B------:R-:W-:Y:S01]  /*1010*/  UMOV UR46, UR7 ;  /* 0x00000007002e7c82 */ /* 0x000fe20008000000 */
[----:B------:R-:W-:Y:S01]  /*1020*/  FMUL R2, R2, UR4 ;  /* 0x0000000402027c20 */ /* 0x000fe20008400000 */
[----:B------:R-:W-:-:S05]  /*1030*/  UMOV UR45, UR8 ;  /* 0x00000008002d7c82 */ /* 0x000fca0008000000 */
[----:B------:R-:W3:Y:S01]  /*1040*/  F2I.U32.TRUNC.NTZ R2, R2 ;  /* 0x0000000200027305 */ /* 0x000ee2000020f000 */
[----:B--2---:R-:W-:Y:S02]  /*1050*/  R2UR UR4, R3 ;  /* 0x00000000030472ca */ /* 0x004fe400000e0000 */
[----:B---3--:R-:W-:Y:S02]  /*1060*/  R2UR UR6, R2 ;  /* 0x00000000020672ca */ /* 0x008fe400000e0000 */
[----:B------:R-:W-:-:S09]  /*1070*/  PRMT R2, RZ, 0x7610, R2 ;  /* 0x00007610ff027816 */ /* 0x000fd20000000002 */
[----:B------:R-:W-:-:S04]  /*1080*/  UIADD3 UR5, UPT, UPT, -UR4, URZ, URZ ;  /* 0x000000ff04057290 */ /* 0x000fc8000fffe1ff */
[----:B------:R-:W-:Y:S02]  /*1090*/  UIMAD UR58, UR58, UR5, UR7 ;  /* 0x000000053a3a72a4 */ /* 0x000fe4000f8e0207 */
[----:B------:R-:W-:-:S04]  /*10a0*/  UIADD3 UR4, UPT, UPT, -UR6, URZ, URZ ;  /* 0x000000ff06047290 */ /* 0x000fc8000fffe1ff */
[----:B------:R-:W-:Y:S01]  /*10b0*/  UIMAD UR55, UR55, UR4, UR8 ;  /* 0x00000004373772a4 */ /* 0x000fe2000f8e0208 */
[----:B-1----:R-:W-:Y:S11]  /*10c0*/  BRA.U UP4, `(.L_x_18) ;  /* 0x0000000104247547 */ /* 0x002ff6000b800000 */
[----:B------:R-:W-:Y:S02]  /*10d0*/  UISETP.NE.AND UP0, UPT, UR55, URZ, UPT ;  /* 0x000000ff3700728c */ /* 0x000fe4000bf05270 */
[----:B------:R-:W-:Y:S02]  /*10e0*/  UISETP.NE.AND UP1, UPT, UR55, 0x1, UPT ;  /* 0x000000013700788c */ /* 0x000fe4000bf25270 */
[----:B------:R-:W-:Y:S02]  /*10f0*/  UISETP.EQ.OR UP0, UPT, UR58, URZ, !UP0 ;  /* 0x000000ff3a00728c */ /* 0x000fe4000c702670 */
[----:B------:R-:W-:Y:S02]  /*1100*/  USEL UR4, URZ, 0x2, UP1 ;  /* 0x00000002ff047887 */ /* 0x000fe40008800000 */
[----:B------:R-:W-:Y:S02]  /*1110*/  USEL UR5, URZ, 0x1, !UP0 ;  /* 0x00000001ff057887 */ /* 0x000fe4000c000000 */
[----:B------:R-:W-:-:S04]  /*1120*/  UISETP.NE.AND UP0, UPT, UR58, URZ, UPT ;  /* 0x000000ff3a00728c */ /* 0x000fc8000bf05270 */
[----:B------:R-:W-:-:S04]  /*1130*/  USEL UR4, UR4, 0x2, UP0 ;  /* 0x0000000204047887 */ /* 0x000fc80008000000 */
[----:B------:R-:W-:-:S06]  /*1140*/  UIADD3 UR4, UPT, UPT, UR5, UR4, URZ ;  /* 0x0000000405047290 */ /* 0x000fcc000fffe0ff */
[----:B------:R-:W-:Y:S02]  /*1150*/  MOV R2, UR4 ;  /* 0x0000000400027c02 */ /* 0x000fe40008000f00 */
.L_x_18:
[----:B------:R-:W-:Y:S05]  /*1160*/  BRA.U !UP2, `(.L_x_19) ;  /* 0x000000010ad47547 */ /* 0x000fea000b800000 */
[----:B------:R-:W1:Y:S01]  /*1170*/  LDCU.128 UR12, c[0x0][0xb10] ;  /* 0x00016200ff0c77ac */ /* 0x000e620008000c00 */
[----:B------:R-:W2:Y:S01]  /*1180*/  LDCU UR6, c[0x0][0x370] ;  /* 0x00006e00ff0677ac */ /* 0x000ea20008000800 */
[----:B------:R-:W3:Y:S01]  /*1190*/  LDCU UR5, c[0x0][0x374] ;  /* 0x00006e80ff0577ac */ /* 0x000ee20008000800 */
[----:B------:R-:W4:Y:S01]  /*11a0*/  LDCU UR24, c[0x0][0xb0c] ;  /* 0x00016180ff1877ac */ /* 0x000f220008000800 */
[----:B------:R-:W4:Y:S01]  /*11b0*/  LDCU UR4, c[0x0][0xb20] ;  /* 0x00016400ff0477ac */ /* 0x000f220008000800 */
[----:B------:R-:W4:Y:S01]  /*11c0*/  LDCU.64 UR8, c[0x0][0xb28] ;  /* 0x00016500ff0877ac */ /* 0x000f220008000a00 */
[----:B-1----:R-:W-:Y:S02]  /*11d0*/  UISETP.NE.AND UP0, UPT, UR14, 0x1, UPT ;  /* 0x000000010e00788c */ /* 0x002fe4000bf05270 */
[----:B---3--:R-:W-:Y:S02]  /*11e0*/  UIMAD.WIDE.U32 UR10, UR5, UR15, URZ ;  /* 0x0000000f050a72a5 */ /* 0x008fe4000f8e00ff */
[----:B--2---:R-:W-:-:S02]  /*11f0*/  UIMAD.WIDE.U32 UR18, UR6, UR12, URZ ;  /* 0x0000000c061272a5 */ /* 0x004fc4000f8e00ff */
[----:B----4-:R-:W-:Y:S02]  /*1200*/  UISETP.NE.AND UP1, UPT, UR24, 0x1, UPT ;  /* 0x000000011800788c */ /* 0x010fe4000bf25270 */
[----:B------:R-:W-:Y:S01]  /*1210*/  UISETP.NE.AND UP2, UPT, UR23, 0x1, UPT ;  /* 0x000000011700788c */ /* 0x000fe2000bf45270 */
[----:B------:R-:W-:Y:S02]  /*1220*/  UMOV UR10, UR11 ;  /* 0x0000000b000a7c82 */ /* 0x000fe40008000000 */
[----:B------:R-:W-:Y:S01]  /*1230*/  UMOV UR18, UR19 ;  /* 0x0000001300127c82 */ /* 0x000fe20008000000 */
[----:B------:R-:W-:Y:S02]  /*1240*/  @UP0 USHF.R.U32.HI UR5, URZ, UR4, UR10 ;  /* 0x00000004ff050299 */ /* 0x000fe4000801160a */
[----:B------:R-:W-:Y:S02]  /*1250*/  UIMAD.WIDE.U32 UR20, UR45, UR15, URZ ;  /* 0x0000000f2d1472a5 */ /* 0x000fe4000f8e00ff */
[----:B------:R-:W-:-:S02]  /*1260*/  UIMAD.WIDE.U32 UR10, UR5, UR8, URZ ;  /* 0x00000008050a72a5 */ /* 0x000fc4000f8e00ff */
[----:B------:R-:W-:Y:S02]  /*1270*/  @UP1 USHF.R.U32.HI UR6, URZ, UR13, UR18 ;  /* 0x0000000dff061299 */ /* 0x000fe40008011612 */
[----:B------:R-:W-:Y:S02]  /*1280*/  UIMAD.WIDE.U32 UR16, UR46, UR12, URZ ;  /* 0x0000000c2e1072a5 */ /* 0x000fe4000f8e00ff */
[----:B------:R-:W-:Y:S01]  /*1290*/  UIMAD.WIDE.U32 UR18, UR6, UR8, URZ ;  /* 0x00000008061272a5 */ /* 0x000fe2000f8e00ff */
[----:B------:R-:W-:Y:S01]  /*12a0*/  UMOV UR20, UR21 ;  /* 0x0000001500147c82 */ /* 0x000fe20008000000 */
[----:B------:R-:W-:Y:S01]  /*12b0*/  UMOV UR10, UR11 ;  /* 0x0000000b000a7c82 */ /* 0x000fe20008000000 */
[----:B------:R-:W-:Y:S02]  /*12c0*/  USHF.R.U32.HI UR20, URZ, UR4, UR20 ;  /* 0x00000004ff147299 */ /* 0x000fe40008011614 */
[----:B------:R-:W-:Y:S02]  /*12d0*/  @UP2 USHF.R.U32.HI UR5, URZ, UR9, UR10 ;  /* 0x00000009ff052299 */ /* 0x000fe4000801160a */
[----:B------:R-:W-:Y:S01]  /*12e0*/  UMOV UR7, UR19 ;  /* 0x0000001300077c82 */ /* 0x000fe20008000000 */
[----:B------:R-:W-:Y:S01]  /*12f0*/  UMOV UR16, UR17 ;  /* 0x0000001100107c82 */ /* 0x000fe20008000000 */
[----:B------:R-:W-:-:S02]  /*1300*/  @UP2 USHF.R.U32.HI UR6, URZ, UR9, UR7 ;  /* 0x00000009ff062299 */ /* 0x000fc40008011607 */
[----:B------:R-:W-:Y:S02]  /*1310*/  USHF.R.U32.HI UR13, URZ, UR13, UR16 ;  /* 0x0000000dff0d7299 */ /* 0x000fe40008011610 */
[----:B------:R-:W-:Y:S02]  /*1320*/  USEL UR4, UR45, UR20, !UP0 ;  /* 0x000000142d047287 */ /* 0x000fe4000c000000 */
[----:B------:R-:W-:Y:S02]  /*1330*/  UIMAD UR7, UR5, UR23, URZ ;  /* 0x00000017050772a4 */ /* 0x000fe4000f8e02ff */
[----:B------:R-:W-:Y:S02]  /*1340*/  USEL UR5, UR46, UR13, !UP1 ;  /* 0x0000000d2e057287 */ /* 0x000fe4000c800000 */
[----:B------:R-:W-:Y:S02]  /*1350*/  UIMAD UR12, UR6, UR23, URZ ;  /* 0x00000017060c72a4 */ /* 0x000fe4000f8e02ff */
[----:B------:R-:W-:-:S02]  /*1360*/  UISETP.GE.AND UP0, UPT, UR4, UR7, UPT ;  /* 0x000000070400728c */ /* 0x000fc4000bf06270 */
[----:B------:R-:W-:Y:S02]  /*1370*/  UIMAD.WIDE.U32 UR10, UR4, UR8, URZ ;  /* 0x00000008040a72a5 */ /* 0x000fe4000f8e00ff */
[----:B------:R-:W-:Y:S02]  /*1380*/  UISETP.GE.OR UP0, UPT, UR5, UR12, UP0 ;  /* 0x0000000c0500728c */ /* 0x000fe40008706670 */
[----:B------:R-:W-:Y:S02]  /*1390*/  UIMAD.WIDE.U32 UR12, UR5, UR8, URZ ;  /* 0x00000008050c72a5 */ /* 0x000fe4000f8e00ff */
[----:B------:R-:W-:Y:S01]  /*13a0*/  UIADD3 UR10, UPT, UPT, -UR4, URZ, URZ ;  /* 0x000000ff040a7290 */ /* 0x000fe2000fffe1ff */
[----:B------:R-:W-:Y:S01]  /*13b0*/  UMOV UR8, UR11 ;  /* 0x0000000b00087c82 */ /* 0x000fe20008000000 */
[----:B------:R-:W-:Y:S02]  /*13c0*/  UIADD3 UR11, UPT, UPT, -UR5, URZ, URZ ;  /* 0x000000ff050b7290 */ /* 0x000fe4000fffe1ff */
[----:B------:R-:W-:-:S03]  /*13d0*/  USHF.R.U32.HI UR8, URZ, UR9, UR8 ;  /* 0x00000009ff087299 */ /* 0x000fc60008011608 */
[----:B------:R-:W-:Y:S01]  /*13e0*/  @!UP0 UMOV UR7, UR13 ;  /* 0x0000000d00078c82 */ /* 0x000fe20008000000 */
[----:B------:R-:W-:Y:S02]  /*13f0*/  UIMAD UR45, UR14, UR10, UR45 ;  /* 0x0000000a0e2d72a4 */ /* 0x000fe4000f8e022d */
[----:B------:R-:W-:Y:S02]  /*1400*/  USEL UR8, UR4, UR8, !UP2 ;  /* 0x0000000804087287 */ /* 0x000fe4000d000000 */
[----:B------:R-:W-:Y:S02]  /*1410*/  @!UP0 USHF.R.U32.HI UR7, URZ, UR9, UR7 ;  /* 0x00000009ff078299 */ /* 0x000fe40008011607 */
[----:B------:R-:W-:Y:S02]  /*1420*/  UIADD3 UR9, UPT, UPT, -UR8, URZ, URZ ;  /* 0x000000ff08097290 */ /* 0x000fe4000fffe1ff */
[----:B------:R-:W-:Y:S02]  /*1430*/  @!UP0 USEL UR7, UR5, UR7, !UP2 ;  /* 0x0000000705078287 */ /* 0x000fe4000d000000 */
[----:B------:R-:W-:-:S02]  /*1440*/  UIMAD UR9, UR23, UR9, UR4 ;  /* 0x00000009170972a4 */ /* 0x000fc4000f8e0204 */
[----:B------:R-:W-:Y:S02]  /*1450*/  @!UP0 UIADD3 UR8, UPT, UPT, UR8, -UR7, URZ ;  /* 0x8000000708088290 */ /* 0x000fe4000fffe0ff */
[----:B------:R-:W-:Y:S02]  /*1460*/  @!UP0 UIMAD UR6, UR9, UR6, UR7 ;  /* 0x00000006090682a4 */ /* 0x000fe4000f8e0207 */
[----:B------:R-:W-:Y:S02]  /*1470*/  @!UP0 UIMAD UR4, UR8, UR23, UR5 ;  /* 0x00000017080482a4 */ /* 0x000fe4000f8e0205 */
[----:B------:R-:W-:Y:S02]  /*1480*/  UIMAD UR46, UR24, UR11, UR46 ;  /* 0x0000000b182e72a4 */ /* 0x000fe4000f8e022e */
[----:B------:R-:W-:Y:S01]  /*1490*/  UIMAD UR45, UR4, UR14, UR45 ;  /* 0x0000000e042d72a4 */ /* 0x000fe2000f8e022d */
[----:B------:R-:W-:Y:S02]  /*14a0*/  @!UP0 UMOV UR5, UR6 ;  /* 0x0000000600058c82 */ /* 0x000fe40008000000 */
[----:B------:R-:W-:-:S12]  /*14b0*/  UIMAD UR46, UR5, UR24, UR46 ;  /* 0x00000018052e72a4 */ /* 0x000fd8000f8e022e */
.L_x_19:
[----:B------:R-:W-:Y:S02]  /*14c0*/  UISETP.NE.AND UP1, UPT, UR25, 0x1, UPT ;  /* 0x000000011900788c */ /* 0x000fe4000bf25270 */
[----:B------:R-:W-:Y:S02]  /*14d0*/  UISETP.NE.AND UP0, UPT, UR22, 0x2, UPT ;  /* 0x000000021600788c */ /* 0x000fe4000bf05270 */
[----:B------:R-:W-:-:S05]  /*14e0*/  ULOP3.LUT UR28, UR28, 0x2000, URZ, 0xc0, !UPT ;  /* 0x000020001c1c7892 */ /* 0x000fca000f8ec0ff */
[----:B------:R-:W-:Y:S07]  /*14f0*/  BRA.U UP1, `(.L_x_20) ;  /* 0x0000000101447547 */ /* 0x000fee000b800000 */
[----:B------:R-:W1:Y:S01]  /*1500*/  LDCU.128 UR8, c[0x0][0xb10] ;  /* 0x00016200ff0877ac */ /* 0x000e620008000c00 */
[----:B------:R-:W2:Y:S01]  /*1510*/  LDCU UR12, c[0x0][0xb0c] ;  /* 0x00016180ff0c77ac */ /* 0x000ea20008000800 */
[----:B------:R-:W3:Y:S01]  /*1520*/  LDCU UR13, c[0x0][0xb20] ;  /* 0x00016400ff0d77ac */ /* 0x000ee20008000800 */
[----:B-1----:R-:W-:Y:S02]  /*1530*/  UIMAD.WIDE.U32 UR6, UR46, UR8, URZ ;  /* 0x000000082e0672a5 */ /* 0x002fe4000f8e00ff */
[----:B------:R-:W-:Y:S02]  /*1540*/  UIMAD.WIDE.U32 UR4, UR45, UR11, URZ ;  /* 0x0000000b2d0472a5 */ /* 0x000fe4000f8e00ff */
[----:B--2---:R-:W-:Y:S02]  /*1550*/  UISETP.NE.AND UP2, UPT, UR12, 0x1, UPT ;  /* 0x000000010c00788c */ /* 0x004fe4000bf45270 */
[----:B------:R-:W-:Y:S01]  /*1560*/  UISETP.NE.AND UP1, UPT, UR10, 0x1, UPT ;  /* 0x000000010a00788c */ /* 0x000fe2000bf25270 */
[----:B------:R-:W-:-:S02]  /*1570*/  UMOV UR6, UR7 ;  /* 0x0000000700067c82 */ /* 0x000fc40008000000 */
[----:B------:R-:W-:Y:S01]  /*1580*/  UMOV UR4, UR5 ;  /* 0x0000000500047c82 */ /* 0x000fe20008000000 */
[----:B------:R-:W-:Y:S02]  /*1590*/  USHF.R.U32.HI UR6, URZ, UR9, UR6 ;  /* 0x00000009ff067299 */ /* 0x000fe40008011606 */
[----:B---3--:R-:W-:Y:S02]  /*15a0*/  USHF.R.U32.HI UR4, URZ, UR13, UR4 ;  /* 0x0000000dff047299 */ /* 0x008fe40008011604 */
[----:B------:R-:W-:Y:S02]  /*15b0*/  USEL UR5, UR46, UR6, !UP2 ;  /* 0x000000062e057287 */ /* 0x000fe4000d000000 */
[----:B------:R-:W-:-:S04]  /*15c0*/  USEL UR4, UR45, UR4, !UP1 ;  /* 0x000000042d047287 */ /* 0x000fc8000c800000 */
[----:B------:R-:W-:Y:S02]  /*15d0*/  UIADD3 UR6, UPT, UPT, UR5, -UR4, URZ ;  /* 0x8000000405067290 */ /* 0x000fe4000fffe0ff */
[----:B------:R-:W-:Y:S02]  /*15e0*/  UIADD3 UR4, UPT, UPT, -UR5, UR4, URZ ;  /* 0x0000000405047290 */ /* 0x000fe4000fffe1ff */
[----:B------:R-:W-:Y:S02]  /*15f0*/  UIMAD UR45, UR6, UR10, UR45 ;  /* 0x0000000a062d72a4 */ /* 0x000fe4000f8e022d */
[----:B------:R-:W-:-:S12]  /*1600*/  UIMAD UR46, UR4, UR12, UR46 ;  /* 0x0000000c042e72a4 */ /* 0x000fd8000f8e022e */
.L_x_20:
[----:B------:R-:W-:Y:S05]  /*1610*/  BRA.U !UP5, `(.L_x_21) ;  /* 0x000000010d0c7547 */ /* 0x000fea000b800000 */
[----:B------:R-:W-:Y:S01]  /*1620*/  UCGABAR_WAIT ;  /* 0x0000000000007dc7 */ /* 0x000fe20008000000 */
[----:B------:R-:W-:Y:S01]  /*1630*/  CCTL.IVALL ;  /* 0x00000000ff00798f */ /* 0x000fe20002000000 */
[----:B------:R-:W-:Y:S05]  /*1640*/  BRA `(.L_x_22) ;  /* 0x0000000000047947 */ /* 0x000fea0003800000 */
.L_x_21:
[----:B------:R-:W-:Y:S06]  /*1650*/  BAR.SYNC.DEFER_BLOCKING 0x0 ;  /* 0x0000000000007b1d */ /* 0x000fec0000010000 */
.L_x_22:
[----:B------:R-:W-:Y:S05]  /*1660*/  BRA.U UP0, `(.L_x_23) ;  /* 0x00000015003c7547 */ /* 0x000fea000b800000 */
[----:B------:R-:W1:Y:S01]  /*1670*/  LDCU UR6, c[0x0][0x38c] ;  /* 0x00007180ff0677ac */ /* 0x000e620008000800 */
[----:B------:R-:W-:Y:S01]  /*1680*/  PLOP3.LUT P1, PT, PT, PT, UP3, 0x80, 0x8 ;  /* 0x000000000008781c */ /* 0x000fe20003f2f038 */
[----:B------:R-:W-:Y:S01]  /*1690*/  IMAD.MOV.U32 R12, RZ, RZ, 0x1 ;  /* 0x00000001ff0c7424 */ /* 0x000fe200078e00ff */
[----:B------:R-:W-:Y:S01]  /*16a0*/  ISETP.EQ.OR P2, PT, R0, RZ, P3 ;  /* 0x000000ff0000720c */ /* 0x000fe20001f42670 */
[----:B------:R-:W-:Y:S01]  /*16b0*/  UMOV UR7, 0x400 ;  /* 0x0000040000077882 */ /* 0x000fe20000000000 */
[----:B------:R-:W-:Y:S01]  /*16c0*/  UISETP.NE.AND UP1, UPT, UR22, URZ, UPT ;  /* 0x000000ff1600728c */ /* 0x000fe2000bf25270 */
[----:B------:R-:W-:Y:S01]  /*16d0*/  PLOP3.LUT P1, PT, P1, PT, PT, 0x8, 0x80 ;  /* 0x000000000080781c */ /* 0x000fe20000f2e170 */
[----:B------:R-:W-:Y:S01]  /*16e0*/  ULEA UR7, UR61, UR7, 0x18 ;  /* 0x000000073d077291 */ /* 0x000fe2000f8ec0ff */
[----:B------:R-:W-:Y:S01]  /*16f0*/  CS2R R10, SRZ ;  /* 0x00000000000a7805 */ /* 0x000fe2000001ff00 */
[----:B------:R-:W-:Y:S01]  /*1700*/  IMAD.MOV.U32 R9, RZ, RZ, RZ ;  /* 0x000000ffff097224 */ /* 0x000fe200078e00ff */
[----:B------:R-:W2:Y:S01]  /*1710*/  LDCU UR41, c[0x0][0x370] ;  /* 0x00006e00ff2977ac */ /* 0x000ea20008000800 */
[----:B------:R-:W-:Y:S01]  /*1720*/  IMAD.MOV.U32 R8, RZ, RZ, 0x1 ;  /* 0x00000001ff087424 */ /* 0x000fe200078e00ff */
[----:B------:R-:W3:Y:S01]  /*1730*/  LDCU.64 UR26, c[0x0][0x348] ;  /* 0x00006900ff1a77ac */ /* 0x000ee20008000a00 */
[----:B-1----:R-:W-:-:S02]  /*1740*/  UIADD3 UR5, UPT, UPT, UR6, 0x7f, URZ ;  /* 0x0000007f06057890 */ /* 0x002fc4000fffe0ff */
[----:B------:R-:W-:Y:S02]  /*1750*/  USHF.R.U32.HI UR47, URZ, 0x7, UR28 ;  /* 0x00000007ff2f7899 */ /* 0x000fe4000801161c */
[----:B------:R-:W-:Y:S02]  /*1760*/  USHF.R.S32.HI UR4, URZ, 0x1f, UR5 ;  /* 0x0000001fff047899 */ /* 0x000fe40008011405 */
[----:B------:R-:W-:Y:S02]  /*1770*/  UIADD3 UR48, UPT, UPT, UR6, 0xfe, URZ ;  /* 0x000000fe06307890 */ /* 0x000fe4000fffe0ff */
[----:B------:R-:W-:Y:S01]  /*1780*/  ULEA.HI UR4, UR4, UR5, URZ, 0x7 ;  /* 0x0000000504047291 */ /* 0x000fe2000f8f38ff */
[----:B------:R-:W1:Y:S03]  /*1790*/  LDCU UR39, c[0x0][0x374] ;  /* 0x00006e80ff2777ac */ /* 0x000e660008000800 */
[----:B------:R-:W-:-:S02]  /*17a0*/  USHF.R.S32.HI UR43, URZ, 0x7, UR4 ;  /* 0x00000007ff2b7899 */ /* 0x000fc40008011404 */
[----:B------:R-:W-:Y:S02]  /*17b0*/  UIADD3 UR4, UPT, UPT, UR6, -0x1, URZ ;  /* 0xffffffff06047890 */ /* 0x000fe4000fffe0ff */
[----:B------:R-:W-:Y:S02]  /*17c0*/  UISETP.LT.U32.AND UP0, UPT, UR43, 0x8, UPT ;  /* 0x000000082b00788c */ /* 0x000fe4000bf01070 */
[----:B------:R-:W-:Y:S02]  /*17d0*/  UISETP.GE.U32.AND UP2, UPT, UR4, -0xff, UPT ;  /* 0xffffff010400788c */ /* 0x000fe4000bf46070 */
[----:B------:R-:W-:Y:S02]  /*17e0*/  USEL UR42, UR43, 0x8, UP0 ;  /* 0x000000082b2a7887 */ /* 0x000fe40008000000 */
[----:B------:R-:W-:Y:S02]  /*17f0*/  USEL UR24, UR34, 0x2, UP1 ;  /* 0x0000000222187887 */ /* 0x000fe40008800000 */
[----:B------:R-:W-:-:S02]  /*1800*/  UIADD3 UR21, UPT, UPT, UR42, -0x1, URZ ;  /* 0xffffffff2a157890 */ /* 0x000fc4000fffe0ff */
[----:B------:R-:W-:Y:S02]  /*1810*/  UIADD3 UR29, UPT, UPT, UR7, 0x4400, UR28 ;  /* 0x00004400071d7890 */ /* 0x000fe4000fffe01c */
[----:B------:R-:W-:Y:S02]  /*1820*/  UIADD3 UR44, UPT, UPT, UR43, -UR42, URZ ;  /* 0x8000002a2b2c7290 */ /* 0x000fe4000fffe0ff */
[----:B------:R-:W-:Y:S01]  /*1830*/  @UP2 UIADD3 UR21, UPT, UPT, UR42, URZ, URZ ;  /* 0x000000ff2a152290 */ /* 0x000fe2000fffe0ff */
[----:B------:R-:W-:-:S03]  /*1840*/  UMOV UR5, URZ ;  /* 0x000000ff00057c82 */ /* 0x000fc60008000000 */
[----:B-123--:R-:W-:-:S12]  /*1850*/  UIADD3 UR21, UPT, UPT, UR21, 0x1, URZ ;  /* 0x0000000115157890 */ /* 0x00efd8000fffe0ff */
.L_x_43:
[----:B------:R-:W-:-:S09]  /*1860*/  UISETP.NE.AND UP0, UPT, UR61, URZ, UPT ;  /* 0x000000ff3d00728c */ /* 0x000fd2000bf05270 */
[----:B------:R-:W-:Y:S05]  /*1870*/  BRA.U UP0, `(.L_x_24) ;  /* 0x0000000100287547 */ /* 0x000fea000b800000 */
[----:B------:R-:W-:Y:S02]  /*1880*/  LEA R0, R9, UR7, 0x3 ;  /* 0x0000000709007c11 */ /* 0x000fe4000f8e18ff */
[----:B------:R-:W-:-:S04]  /*1890*/  SHF.L.U32 R2, R8, 0x1f, RZ ;  /* 0x0000001f08027819 */ /* 0x000fc800000006ff */
[----:B------:R-:W1:Y:S02]  /*18a0*/  SYNCS.PHASECHK.TRANS64.TRYWAIT P0, [R0+URZ+0x110], R2 ;  /* 0x00011002000075a7 */ /* 0x000e6400080011ff */
[----:B-1----:R-:W-:Y:S05]  /*18b0*/  @!P0 BRA `(.L_x_25) ;  /* 0x00000058005c8947 */ /* 0x002fea0003800000 */
.L_x_107:
[----:B------:R-:W-:Y:S01]  /*18c0*/  VIADD R9, R9, 0x1 ;  /* 0x0000000109097836 */ /* 0x000fe20000000000 */
[----:B------:R1:W-:Y:S04]  /*18d0*/  SYNCS.ARRIVE.TRANS64.A1T0 RZ, [R0+URZ+0x100], RZ ;  /* 0x000100ff00ff79a7 */ /* 0x0003e800081000ff */
[----:B------:R-:W-:-:S04]  /*18e0*/  ISETP.NE.AND P0, PT, R9, 0x2, PT ;  /* 0x000000020900780c */ /* 0x000fc80003f05270 */
[----:B------:R-:W-:Y:S02]  /*18f0*/  SEL R9, R9, RZ, P0 ;  /* 0x000000ff09097207 */ /* 0x000fe40000000000 */
[----:B-1----:R-:W-:-:S04]  /*1900*/  SEL R0, RZ, 0x1, P0 ;  /* 0x00000001ff007807 */ /* 0x002fc80000000000 */
[----:B------:R-:W-:-:S07]  /*1910*/  LOP3.LUT R8, R8, R0, RZ, 0x3c, !PT ;  /* 0x0000000008087212 */ /* 0x000fce00078e3cff */
.L_x_24:
[----:B------:R-:W-:Y:S01]  /*1920*/  ULEA UR4, UR5, UR7, 0x3 ;  /* 0x0000000705047291 */ /* 0x000fe2000f8e18ff */
[----:B------:R-:W-:Y:S01]  /*1930*/  SHF.L.U32 R0, R12, 0x1f, RZ ;  /* 0x0000001f0c007819 */ /* 0x000fe200000006ff */
[----:B------:R-:W-:Y:S02]  /*1940*/  UISETP.GE.U32.AND UP0, UPT, UR48, 0xff, UPT ;  /* 0x000000ff3000788c */ /* 0x000fe4000bf06070 */
[----:B------:R-:W-:Y:S02]  /*1950*/  USHF.L.U32 UR11, UR45, 0x6, URZ ;  /* 0x000000062d0b7899 */ /* 0x000fe400080006ff */
[----:B------:R-:W-:Y:S01]  /*1960*/  ULEA UR35, UR46, UR47, 0x7 ;  /* 0x0000002f2e237291 */ /* 0x000fe2000f8e38ff */
[----:B------:R-:W-:Y:S02]  /*1970*/  UMOV UR13, URZ ;  /* 0x000000ff000d7c82 */ /* 0x000fe40008000000 */
[----:B------:R1:W2:Y:S02]  /*1980*/  SYNCS.PHASECHK.TRANS64.TRYWAIT P0, [UR4+0x40], R0 ;  /* 0x00004000ff0075a7 */ /* 0x0002a40008001104 */
[----:B------:R-:W-:Y:S07]  /*1990*/  BRA.U !UP0, `(.L_x_26) ;  /* 0x0000000108bc7547 */ /* 0x000fee000b800000 */
[----:B------:R-:W-:Y:S01]  /*19a0*/  UMOV UR6, URZ ;  /* 0x000000ff00067c82 */ /* 0x000fe20008000000 */
[----:B------:R-:W-:-:S05]  /*19b0*/  UMOV UR4, UR5 ;  /* 0x0000000500047c82 */ /* 0x000fca0008000000 */
.L_x_32:
[----:B------:R-:W-:Y:S01]  /*19c0*/  ULEA UR33, UR4, UR7, 0x3 ;  /* 0x0000000704217291 */ /* 0x000fe2000f8e18ff */
[----:B--2---:R-:W-:Y:S01]  /*19d0*/  @!P3 MOV R2, 0x6000 ;  /* 0x000060000002b802 */ /* 0x004fe20000000f00 */
[----:B--2-4-:R-:W-:Y:S10]  /*19e0*/  @P0 BRA `(.L_x_27) ;  /* 0x00000000000c0947 */ /* 0x014ff40003800000 */
[----:B------:R-:W-:-:S04]  /*19f0*/  SHF.L.U32 R3, R12, 0x1f, RZ ;  /* 0x0000001f0c037819 */ /* 0x000fc800000006ff */
[----:B------:R-:W2:Y:S02]  /*1a00*/  SYNCS.PHASECHK.TRANS64.TRYWAIT P0, [UR33+0x40], R3 ;  /* 0x00004003ff0075a7 */ /* 0x000ea40008001121 */
[----:B--2---:R-:W-:Y:S05]  /*1a10*/  @!P0 BRA `(.L_x_28) ;  /* 0x0000005800188947 */ /* 0x004fea0003800000 */
.L_x_27:
[----:B------:R2:W-:Y:S01]  /*1a20*/  @!P3 SYNCS.ARRIVE.TRANS64 RZ, [UR33], R2 ;  /* 0x00000002ffffb9a7 */ /* 0x0005e20008000021 */
[----:B------:R-:W-:-:S04]  /*1a30*/  ULOP3.LUT UR5, UR24, 0x2, URZ, 0xfc, !UPT ;  /* 0x0000000218057892 */ /* 0x000fc8000f8efcff */
[----:B------:R-:W-:-:S09]  /*1a40*/  UISETP.NE.AND UP0, UPT, UR5, 0x2, UPT ;  /* 0x000000020500788c */ /* 0x000fd2000bf05270 */
[----:B------:R-:W-:Y:S05]  /*1a50*/  BRA.U UP0, `(.L_x_29) ;  /* 0x0000000100047547 */ /* 0x000fea000b800000 */
[----:B------:R-:W-:Y:S05]  /*1a60*/  BPT.TRAP 0x1 ;  /* 0x000000040000795c */ /* 0x000fea0000300000 */
.L_x_29:
[----:B------:R-:W-:Y:S04]  /*1a70*/  BSSY.RECONVERGENT B0, `(.L_x_30) ;  /* 0x0000003000007945 */ /* 0x000fe80003800200 */
[----:B------:R-:W-:Y:S05]  /*1a80*/  @P2 BRA `(.L_x_31) ;  /* 0x0000000000042947 */ /* 0x000fea0003800000 */
[----:B------:R-:W-:Y:S05]  /*1a90*/  BPT.TRAP 0x1 ;  /* 0x000000040000795c */ /* 0x000fea0000300000 */
.L_x_31:
[----:B------:R-:W-:Y:S05]  /*1aa0*/  BSYNC.RECONVERGENT B0 ;  /* 0x0000000000007941 */ /* 0x000fea0003800200 */
.L_x_30:
[----:B------:R-:W-:Y:S02]  /*1ab0*/  UIADD3 UR5, UPT, UPT, UR4, 0x1, URZ ;  /* 0x0000000104057890 */ /* 0x000fe4000fffe0ff */
[----:B------:R-:W-:Y:S02]  /*1ac0*/  ULEA UR32, UR4, UR28, 0xe ;  /* 0x0000001c04207291 */ /* 0x000fe4000f8e70ff */
[----:B------:R-:W-:Y:S02]  /*1ad0*/  UISETP.NE.AND UP0, UPT, UR5, 0x8, UPT ;  /* 0x000000080500788c */ /* 0x000fe4000bf05270 */
[----:B------:R-:W-:Y:S02]  /*1ae0*/  UIADD3 UR16, UP1, UPT, UR26, 0x80, URZ ;  /* 0x000000801a107890 */ /* 0x000fe4000ff3e0ff */
[----:B------:R-:W-:Y:S02]  /*1af0*/  USEL UR9, URZ, 0x1, UP0 ;  /* 0x00000001ff097887 */ /* 0x000fe40008000000 */
[----:B------:R-:W-:-:S02]  /*1b00*/  USEL UR5, UR5, URZ, UP0 ;  /* 0x000000ff05057287 */ /* 0x000fc40008000000 */
[----:B------:R-:W-:Y:S02]  /*1b10*/  UIADD3 UR14, UP0, UPT, UR26, 0x180, URZ ;  /* 0x000001801a0e7890 */ /* 0x000fe4000ff1e0ff */
[----:B------:R-:W-:Y:S01]  /*1b20*/  ULEA UR8, UR5, UR7, 0x3 ;  /* 0x0000000705087291 */ /* 0x000fe2000f8e18ff */
[----:B------:R-:W-:Y:S01]  /*1b30*/  LOP3.LUT R12, R12, UR9, RZ, 0x3c, !PT ;  /* 0x000000090c0c7c12 */ /* 0x000fe2000f8e3cff */
[----:B------:R-:W-:Y:S02]  /*1b40*/  USHF.L.U32 UR34, UR6, 0x7, URZ ;  /* 0x0000000706227899 */ /* 0x000fe400080006ff */
[----:B------:R-:W-:Y:S01]  /*1b50*/  UIADD3.X UR17, UPT, UPT, URZ, UR27, URZ, UP1, !UPT ;  /* 0x0000001bff117290 */ /* 0x000fe20008ffe4ff */
[----:B-1----:R-:W-:Y:S01]  /*1b60*/  SHF.L.U32 R0, R12, 0x1f, RZ ;  /* 0x0000001f0c007819 */ /* 0x002fe200000006ff */
[----:B------:R-:W-:Y:S02]  /*1b70*/  UIADD3 UR32, UPT, UPT, UR7, 0x4400, UR32 ;  /* 0x0000440007207890 */ /* 0x000fe4000fffe020 */
[----:B------:R-:W-:Y:S01]  /*1b80*/  UIADD3.X UR15, UPT, UPT, URZ, UR27, URZ, UP0, !UPT ;  /* 0x0000001bff0f7290 */ /* 0x000fe200087fe4ff */
[----:B------:R3:W4:Y:S01]  /*1b90*/  SYNCS.PHASECHK.TRANS64.TRYWAIT P0, [UR8+0x40], R0 ;  /* 0x00004000ff0075a7 */ /* 0x0007220008001108 */
[----:B------:R-:W-:Y:S01]  /*1ba0*/  ULEA UR8, UR4, UR7, 0xd ;  /* 0x0000000704087291 */ /* 0x000fe2000f8e68ff */
[----:B------:R-:W-:Y:S01]  /*1bb0*/  UMOV UR13, 0x30000 ;  /* 0x00030000000d7882 */ /* 0x000fe20000000000 */
[----:B------:R-:W-:-:S02]  /*1bc0*/  UMOV UR18, 0x0 ;  /* 0x0000000000127882 */ /* 0x000fc40000000000 */
[----:B------:R-:W-:Y:S01]  /*1bd0*/  UIADD3 UR8, UPT, UPT, UR8, 0x24400, URZ ;  /* 0x0002440008087890 */ /* 0x000fe2000fffe0ff */
[----:B------:R-:W-:Y:S01]  /*1be0*/  UMOV UR19, 0x10000000 ;  /* 0x1000000000137882 */ /* 0x000fe20000000000 */
[----:B------:R-:W-:Y:S01]  /*1bf0*/  UMOV UR12, UR36 ;  /* 0x00000024000c7c82 */ /* 0x000fe20008000000 */
[----:B------:R-:W-:Y:S01]  /*1c00*/  UMOV UR9, UR33 ;  /* 0x0000002100097c82 */ /* 0x000fe20008000000 */
[----:B------:R-:W-:Y:S01]  /*1c10*/  UMOV UR10, UR34 ;  /* 0x00000022000a7c82 */ /* 0x000fe20008000000 */
[----:B------:R1:W-:Y:S01]  /*1c20*/  UTMALDG.3D.MULTICAST [UR32], [UR16], UR13, desc[UR18] ;  /* 0x00001220100073b4 */ /* 0x0003e2000801180d */
[----:B------:R-:W-:Y:S01]  /*1c30*/  UIADD3 UR6, UPT, UPT, UR6, 0x1, URZ ;  /* 0x0000000106067890 */ /* 0x000fe2000fffe0ff */
[----:B------:R-:W-:-:S03]  /*1c40*/  UMOV UR4, UR5 ;  /* 0x0000000500047c82 */ /* 0x000fc60008000000 */
[----:B------:R-:W-:Y:S01]  /*1c50*/  UISETP.NE.AND UP0, UPT, UR6, UR21, UPT ;  /* 0x000000150600728c */ /* 0x000fe2000bf05270 */
[----:B------:R3:W-:Y:S01]  /*1c60*/  UTMALDG.3D [UR8], [UR14], desc[UR18] ;  /* 0x000012080e0075b4 */ /* 0x0007e20008011000 */
[----:B-1----:R-:W-:-:S07]  /*1c70*/  UMOV UR13, UR21 ;  /* 0x00000015000d7c82 */ /* 0x002fce0008000000 */
[----:B---3--:R-:W-:Y:S05]  /*1c80*/  BRA.U UP0, `(.L_x_32) ;  /* 0xfffffffd004c7547 */ /* 0x008fea000b83ffff */
.L_x_26:
[----:B------:R-:W-:Y:S01]  /*1c90*/  ULEA UR4, UR5, UR7, 0x3 ;  /* 0x0000000705047291 */ /* 0x000fe2000f8e18ff */
[----:B-1----:R-:W-:Y:S01]  /*1ca0*/  SHF.L.U32 R0, R12, 0x1f, RZ ;  /* 0x0000001f0c007819 */ /* 0x002fe200000006ff */
[----:B------:R-:W-:Y:S01]  /*1cb0*/  @!P1 SYNCS.ARRIVE.TRANS64.A1T0 RZ, [UR7+0x98], RZ ;  /* 0x000098ffffff99a7 */ /* 0x000fe20008100007 */
[----:B------:R-:W-:-:S06]  /*1cc0*/  UISETP.GT.AND UP0, UPT, UR43, UR42, UPT ;  /* 0x0000002a2b00728c */ /* 0x000fcc000bf04270 */
[----:B--2-4-:R1:W2:Y:S03]  /*1cd0*/  SYNCS.PHASECHK.TRANS64.TRYWAIT P0, [UR4+0x40], R0 ;  /* 0x00004000ff0075a7 */ /* 0x0142a60008001104 */
[----:B------:R-:W-:Y:S05]  /*1ce0*/  BRA.U !UP0, `(.L_x_33) ;  /* 0x0000000108bc7547 */ /* 0x000fea000b800000 */
[----:B------:R-:W-:Y:S01]  /*1cf0*/  UIADD3 UR25, UPT, UPT, UR44, UR13, URZ ;  /* 0x0000000d2c197290 */ /* 0x000fe2000fffe0ff */
[----:B------:R-:W-:-:S11]  /*1d00*/  UMOV UR4, UR5 ;  /* 0x0000000500047c82 */ /* 0x000fd60008000000 */
.L_x_39:
[----:B------:R-:W-:Y:S01]  /*1d10*/  ULEA UR17, UR4, UR7, 0x3 ;  /* 0x0000000704117291 */ /* 0x000fe2000f8e18ff */
[----:B--2---:R-:W-:Y:S01]  /*1d20*/  @!P3 MOV R2, 0x6000 ;  /* 0x000060000002b802 */ /* 0x004fe20000000f00 */
[----:B--2-4-:R-:W-:Y:S10]  /*1d30*/  @P0 BRA `(.L_x_34) ;  /* 0x00000000000c0947 */ /* 0x014ff40003800000 */
[----:B------:R-:W-:-:S04]  /*1d40*/  SHF.L.U32 R3, R12, 0x1f, RZ ;  /* 0x0000001f0c037819 */ /* 0x000fc800000006ff */
[----:B------:R-:W2:Y:S02]  /*1d50*/  SYNCS.PHASECHK.TRANS64.TRYWAIT P0, [UR17+0x40], R3 ;  /* 0x00004003ff0075a7 */ /* 0x000ea40008001111 */
[----:B--2---:R-:W-:Y:S05]  /*1d60*/  @!P0 BRA `(.L_x_35) ;  /* 0x00000054005c8947 */ /* 0x004fea0003800000 */
.L_x_34:
[----:B------:R2:W-:Y:S01]  /*1d70*/  @!P3 SYNCS.ARRIVE.TRANS64 RZ, [UR17], R2 ;  /* 0x00000002ffffb9a7 */ /* 0x0005e20008000011 */
[----:B------:R-:W-:-:S04]  /*1d80*/  ULOP3.LUT UR5, UR24, 0x2, URZ, 0xfc, !UPT ;  /* 0x0000000218057892 */ /* 0x000fc8000f8efcff */
[----:B------:R-:W-:-:S09]  /*1d90*/  UISETP.NE.AND UP0, UPT, UR5, 0x2, UPT ;  /* 0x000000020500788c */ /* 0x000fd2000bf05270 */
[----:B------:R-:W-:Y:S05]  /*1da0*/  BRA.U UP0, `(.L_x_36) ;  /* 0x0000000100047547 */ /* 0x000fea000b800000 */
[----:B------:R-:W-:Y:S05]  /*1db0*/  BPT.TRAP 0x1 ;  /* 0x000000040000795c */ /* 0x000fea0000300000 */
.L_x_36:
[----:B------:R-:W-:Y:S04]  /*1dc0*/  BSSY.RECONVERGENT B0, `(.L_x_37) ;  /* 0x0000003000007945 */ /* 0x000fe80003800200 */
[----:B------:R-:W-:Y:S05]  /*1dd0*/  @P2 BRA `(.L_x_38) ;  /* 0x0000000000042947 */ /* 0x000fea0003800000 */
[----:B------:R-:W-:Y:S05]  /*1de0*/  BPT.TRAP 0x1 ;  /* 0x000000040000795c */ /* 0x000fea0000300000 */
.L_x_38:
[----:B------:R-:W-:Y:S05]  /*1df0*/  BSYNC.RECONVERGENT B0 ;  /* 0x0000000000007941 */ /* 0x000fea0003800200 */
.L_x_37:
[----:B------:R-:W-:Y:S02]  /*1e00*/  UIADD3 UR5, UPT, UPT, UR4, 0x1, URZ ;  /* 0x0000000104057890 */ /* 0x000fe4000fffe0ff */
[----:B------:R-:W-:Y:S02]  /*1e10*/  UIADD3 UR14, UP1, UPT, UR26, 0x80, URZ ;  /* 0x000000801a0e7890 */ /* 0x000fe4000ff3e0ff */
[----:B------:R-:W-:Y:S02]  /*1e20*/  UISETP.NE.AND UP0, UPT, UR5, 0x8, UPT ;  /* 0x000000080500788c */ /* 0x000fe4000bf05270 */
[----:B------:R-:W-:Y:S02]  /*1e30*/  USHF.L.U32 UR18, UR13, 0x7, URZ ;  /* 0x000000070d127899 */ /* 0x000fe400080006ff */
[----:B------:R-:W-:Y:S02]  /*1e40*/  USEL UR8, URZ, 0x1, UP0 ;  /* 0x00000001ff087887 */ /* 0x000fe40008000000 */
[----:B------:R-:W-:-:S02]  /*1e50*/  USEL UR5, UR5, URZ, UP0 ;  /* 0x000000ff05057287 */ /* 0x000fc40008000000 */
[----:B------:R-:W-:Y:S02]  /*1e60*/  UIADD3 UR22, UP0, UPT, UR26, 0x180, URZ ;  /* 0x000001801a167890 */ /* 0x000fe4000ff1e0ff */
[----:B------:R-:W-:Y:S01]  /*1e70*/  LOP3.LUT R12, R12, UR8, RZ, 0x3c, !PT ;  /* 0x000000080c0c7c12 */ /* 0x000fe2000f8e3cff */
[----:B------:R-:W-:Y:S02]  /*1e80*/  ULEA UR6, UR5, UR7, 0x3 ;  /* 0x0000000705067291 */ /* 0x000fe4000f8e18ff */
[----:B------:R-:W-:Y:S01]  /*1e90*/  ULEA UR8, UR4, UR7, 0xd ;  /* 0x0000000704087291 */ /* 0x000fe2000f8e68ff */
[----:B-1----:R-:W-:Y:S01]  /*1ea0*/  SHF.L.U32 R0, R12, 0x1f, RZ ;  /* 0x0000001f0c007819 */ /* 0x002fe200000006ff */
[----:B------:R-:W-:Y:S02]  /*1eb0*/  ULEA UR16, UR4, UR29, 0xe ;  /* 0x0000001d04107291 */ /* 0x000fe4000f8e70ff */
[----:B------:R-:W-:Y:S02]  /*1ec0*/  UIADD3.X UR15, UPT, UPT, URZ, UR27, URZ, UP1, !UPT ;  /* 0x0000001bff0f7290 */ /* 0x000fe40008ffe4ff */
[----:B------:R-:W-:Y:S01]  /*1ed0*/  UIADD3 UR8, UPT, UPT, UR8, 0x24400, URZ ;  /* 0x0002440008087890 */ /* 0x000fe2000fffe0ff */
[----:B------:R3:W4:Y:S01]  /*1ee0*/  SYNCS.PHASECHK.TRANS64.TRYWAIT P0, [UR6+0x40], R0 ;  /* 0x00004000ff0075a7 */ /* 0x0007220008001106 */
[----:B------:R-:W-:Y:S01]  /*1ef0*/  UIADD3.X UR23, UPT, UPT, URZ, UR27, URZ, UP0, !UPT ;  /* 0x0000001bff177290 */ /* 0x000fe200087fe4ff */
[----:B------:R-:W-:Y:S01]  /*1f00*/  UMOV UR6, 0x30000 ;  /* 0x0003000000067882 */ /* 0x000fe20000000000 */
[----:B------:R-:W-:Y:S01]  /*1f10*/  UMOV UR30, 0x0 ;  /* 0x00000000001e7882 */ /* 0x000fe20000000000 */
[----:B------:R-:W-:Y:S01]  /*1f20*/  UMOV UR31, 0x10000000 ;  /* 0x10000000001f7882 */ /* 0x000fe20000000000 */
[----:B------:R-:W-:Y:S01]  /*1f30*/  UMOV UR19, UR35 ;  /* 0x0000002300137c82 */ /* 0x000fe20008000000 */
[----:B------:R-:W-:Y:S01]  /*1f40*/  UMOV UR20, UR36 ;  /* 0x0000002400147c82 */ /* 0x000fe20008000000 */
[----:B------:R-:W-:Y:S01]  /*1f50*/  UMOV UR12, UR36 ;  /* 0x00000024000c7c82 */ /* 0x000fe20008000000 */
[----:B------:R-:W-:Y:S01]  /*1f60*/  UMOV UR9, UR17 ;  /* 0x0000001100097c82 */ /* 0x000fe20008000000 */
[----:B------:R-:W-:Y:S01]  /*1f70*/  UMOV UR10, UR18 ;  /* 0x00000012000a7c82 */ /* 0x000fe20008000000 */
[----:B------:R3:W-:Y:S01]  /*1f80*/  UTMALDG.3D.MULTICAST [UR16], [UR14], UR6, desc[UR30] ;  /* 0x00001e100e0073b4 */ /* 0x0007e20008011806 */
[----:B------:R-:W-:Y:S01]  /*1f90*/  UIADD3 UR13, UPT, UPT, UR13, 0x1, URZ ;  /* 0x000000010d0d7890 */ /* 0x000fe2000fffe0ff */
[----:B------:R-:W-:-:S03]  /*1fa0*/  UMOV UR4, UR5 ;  /* 0x0000000500047c82 */ /* 0x000fc60008000000 */
[----:B------:R-:W-:Y:S01]  /*1fb0*/  UISETP.NE.AND UP0, UPT, UR13, UR25, UPT ;  /* 0x000000190d00728c */ /* 0x000fe2000bf05270 */
[----:B------:R3:W-:Y:S08]  /*1fc0*/  UTMALDG.3D [UR8], [UR22], desc[UR30] ;  /* 0x00001e08160075b4 */ /* 0x0007f00008011000 */
[----:B---3--:R-:W-:Y:S05]  /*1fd0*/  BRA.U UP0, `(.L_x_39) ;  /* 0xfffffffd004c7547 */ /* 0x008fea000b83ffff */
.L_x_33:
[C---:B------:R-:W-:Y:S01]  /*1fe0*/  LEA R3, R11.reuse, UR7, 0x3 ;  /* 0x000000070b037c11 */ /* 0x040fe2000f8e18ff */
[----:B------:R-:W-:Y:S01]  /*1ff0*/  NOP ;  /* 0x0000000000007918 */ /* 0x000fe20000000000 */
[----:B-1----:R-:W-:Y:S02]  /*2000*/  SHF.L.U32 R0, R10, 0x1f, RZ ;  /* 0x0000001f0a007819 */ /* 0x002fe400000006ff */
[----:B------:R-:W-:Y:S02]  /*2010*/  LEA R4, R11, UR7, 0x4 ;  /* 0x000000070b047c11 */ /* 0x000fe4000f8e20ff */
[----:B--2-4-:R-:W1:Y:S02]  /*2020*/  SYNCS.PHASECHK.TRANS64.TRYWAIT P0, [R3+URZ+0xa0], R0 ;  /* 0x0000a000030075a7 */ /* 0x014e6400080011ff */
[----:B-1----:R-:W-:Y:S05]  /*2030*/  @!P0 BRA `(.L_x_40) ;  /* 0x0000005000c08947 */ /* 0x002fea0003800000 */
.L_x_110:
[----:B------:R-:W2:Y:S01]  /*2040*/  LDS.128 R4, [R4+0x130] ;  /* 0x0001300004047984 */ /* 0x000ea20000000c00 */
[----:B------:R-:W-:Y:S01]  /*2050*/  UISETP.GE.AND UP0, UPT, UR40, 0x1, UPT ;  /* 0x000000012800788c */ /* 0x000fe2000bf06270 */
[----:B------:R-:W-:Y:S01]  /*2060*/  @!PT LDS RZ, [RZ] ;  /* 0x00000000fffff984 */ /* 0x000fe20000000800 */
[----:B------:R-:W-:Y:S01]  /*2070*/  @!PT LDS RZ, [RZ] ;  /* 0x00000000fffff984 */ /* 0x000fe20000000800 */
[----:B------:R-:W-:Y:S01]  /*2080*/  @!PT LDS RZ, [RZ] ;  /* 0x00000000fffff984 */ /* 0x000fe20000000800 */
[----:B------:R-:W-:Y:S01]  /*2090*/  @!PT LDS RZ, [RZ] ;  /* 0x00000000fffff984 */ /* 0x000fe20000000800 */
[----:B------:R3:W-:Y:S06]  /*20a0*/  MEMBAR.ALL.CTA ;  /* 0x0000000000007992 */ /* 0x0007ec0000008000 */
[----:B---3--:R-:W3:Y:S01]  /*20b0*/  FENCE.VIEW.ASYNC.S ;  /* 0x00000000000073c6 */ /* 0x008ee20000000000 */
[----:B--2---:R-:W-:-:S13]  /*20c0*/  LOP3.LUT P0, RZ, R6, 0x1, RZ, 0xc0, !PT ;  /* 0x0000000106ff7812 */ /* 0x004fda000780c0ff */
[----:B---3--:R-:W-:Y:S01]  /*20d0*/  VOTEU.ANY UP1, P0 ;  /* 0x0000000000ff7886 */ /* 0x008fe20000020100 */
[----:B------:R-:W-:-:S13]  /*20e0*/  PLOP3.LUT P0, PT, PT, PT, UP1, 0x80, 0x8 ;  /* 0x000000000008781c */ /* 0x000fda0003f0f018 */
[----:B-1----:R-:W-:Y:S02]  /*20f0*/  @P0 LOP3.LUT R0, R5, 0xffff, RZ, 0xc0, !PT ;  /* 0x0000ffff05000812 */ /* 0x002fe400078ec0ff */
[----:B------:R-:W-:Y:S02]  /*2100*/  @P0 MOV R2, R4 ;  /* 0x0000000400020202 */ /* 0x000fe40000000f00 */
[----:B------:R-:W-:Y:S01]  /*2110*/  @P0 R2UR UR6, R0 ;  /* 0x00000000000602ca */ /* 0x000fe200000e0000 */
[----:B------:R-:W-:Y:S01]  /*2120*/  VIADD R0, R3, 0xb0 ;  /* 0x000000b003007836 */ /* 0x000fe20000000000 */
[----:B------:R-:W-:Y:S02]  /*2130*/  @P0 SHF.R.U32.HI R4, RZ, 0x10, R5 ;  /* 0x00000010ff040819 */ /* 0x000fe40000011605 */
[----:B------:R-:W-:Y:S02]  /*2140*/  @P0 R2UR UR8, R2 ;  /* 0x00000000020802ca */ /* 0x000fe400000e0000 */
[----:B------:R-:W-:-:S02]  /*2150*/  PRMT R0, RZ, 0x654, R0 ;  /* 0x00000654ff007816 */ /* 0x000fc40000000000 */
[----:B------:R-:W-:Y:S02]  /*2160*/  @P0 R2UR UR4, R4 ;  /* 0x00000000040402ca */ /* 0x000fe400000e0000 */
[----:B------:R1:W-:Y:S03]  /*2170*/  SYNCS.ARRIVE.TRANS64.RED.A1T0 RZ, [R0+URZ], RZ ;  /* 0x000000ff00ff79a7 */ /* 0x0003e600081004ff */
[----:B------:R-:W-:-:S04]  /*2180*/  @UP1 UMOV UR37, UR6 ;  /* 0x0000000600251c82 */ /* 0x000fc80008000000 */
[----:B------:R-:W-:-:S04]  /*2190*/  @UP1 UMOV UR38, UR8 ;  /* 0x0000000800261c82 */ /* 0x000fc80008000000 */
[----:B------:R-:W-:Y:S01]  /*21a0*/  @UP1 UMOV UR36, UR4 ;  /* 0x0000000400241c82 */ /* 0x000fe20008000000 */
[----:B------:R-:W-:Y:S05]  /*21b0*/  BRA.U !UP0, `(.L_x_41) ;  /* 0x0000000108d47547 */ /* 0x000fea000b800000 */
[----:B------:R-:W2:Y:S01]  /*21c0*/  LDCU.128 UR12, c[0x0][0xb10] ;  /* 0x00016200ff0c77ac */ /* 0x000ea20008000c00 */
[----:B------:R-:W3:Y:S01]  /*21d0*/  LDCU UR25, c[0x0][0xb20] ;  /* 0x00016400ff1977ac */ /* 0x000ee20008000800 */
[----:B------:R-:W4:Y:S01]  /*21e0*/  LDCU UR20, c[0x0][0xb0c] ;  /* 0x00016180ff1477ac */ /* 0x000f220008000800 */
[----:B------:R-:W1:Y:S01]  /*21f0*/  LDCU.64 UR10, c[0x0][0xb28] ;  /* 0x00016500ff0a77ac */ /* 0x000e620008000a00 */
[----:B------:R-:W-:Y:S02]  /*2200*/  UISETP.NE.AND UP3, UPT, UR40, 0x1, UPT ;  /* 0x000000012800788c */ /* 0x000fe4000bf65270 */
[----:B--2---:R-:W-:Y:S02]  /*2210*/  UIMAD.WIDE.U32 UR16, UR39, UR15, URZ ;  /* 0x0000000f271072a5 */ /* 0x004fe4000f8e00ff */
[----:B------:R-:W-:Y:S02]  /*2220*/  UIMAD.WIDE.U32 UR8, UR41, UR12, URZ ;  /* 0x0000000c290872a5 */ /* 0x000fe4000f8e00ff */
[----:B------:R-:W-:-:S02]  /*2230*/  UISETP.NE.AND UP0, UPT, UR14, 0x1, UPT ;  /* 0x000000010e00788c */ /* 0x000fc4000bf05270 */
[----:B------:R-:W-:Y:S01]  /*2240*/  UIMAD.WIDE.U32 UR22, UR37, UR15, URZ ;  /* 0x0000000f251672a5 */ /* 0x000fe2000f8e00ff */
[----:B------:R-:W-:Y:S02]  /*2250*/  UMOV UR16, UR17 ;  /* 0x0000001100107c82 */ /* 0x000fe40008000000 */
[----:B------:R-:W-:Y:S01]  /*2260*/  UMOV UR8, UR9 ;  /* 0x0000000900087c82 */ /* 0x000fe20008000000 */
[----:B---3--:R-:W-:Y:S02]  /*2270*/  USHF.R.U32.HI UR16, URZ, UR25, UR16 ;  /* 0x00000019ff107299 */ /* 0x008fe40008011610 */
[----:B----4-:R-:W-:Y:S02]  /*2280*/  UISETP.NE.AND UP2, UPT, UR20, 0x1, UPT ;  /* 0x000000011400788c */ /* 0x010fe4000bf45270 */
[----:B------:R-:W-:Y:S02]  /*2290*/  USHF.R.U32.HI UR8, URZ, UR13, UR8 ;  /* 0x0000000dff087299 */ /* 0x000fe40008011608 */
[----:B------:R-:W-:-:S02]  /*22a0*/  USEL UR6, UR39, UR16, !UP0 ;  /* 0x0000001027067287 */ /* 0x000fc4000c000000 */
[----:B------:R-:W-:Y:S02]  /*22b0*/  USEL UR8, UR41, UR8, !UP2 ;  /* 0x0000000829087287 */ /* 0x000fe4000d000000 */
[----:B-1----:R-:W-:Y:S01]  /*22c0*/  UIMAD.WIDE.U32 UR16, UR6, UR10, URZ ;  /* 0x0000000a061072a5 */ /* 0x002fe2000f8e00ff */
[----:B------:R-:W-:Y:S01]  /*22d0*/  UMOV UR4, UR23 ;  /* 0x0000001700047c82 */ /* 0x000fe20008000000 */
[----:B------:R-:W-:Y:S02]  /*22e0*/  UIMAD.WIDE.U32 UR18, UR38, UR12, URZ ;  /* 0x0000000c261272a5 */ /* 0x000fe4000f8e00ff */
[----:B------:R-:W-:-:S03]  /*22f0*/  UIMAD.WIDE.U32 UR22, UR8, UR10, URZ ;  /* 0x0000000a081672a5 */ /* 0x000fc6000f8e00ff */
[----:B------:R-:W-:Y:S01]  /*2300*/  UMOV UR16, UR17 ;  /* 0x0000001100107c82 */ /* 0x000fe20008000000 */
[----:B------:R-:W-:Y:S02]  /*2310*/  USHF.R.U32.HI UR4, URZ, UR25, UR4 ;  /* 0x00000019ff047299 */ /* 0x000fe40008011604 */
[----:B------:R-:W-:Y:S01]  /*2320*/  @UP3 USHF.R.U32.HI UR6, URZ, UR11, UR16 ;  /* 0x0000000bff063299 */ /* 0x000fe20008011610 */
[----:B------:R-:W-:Y:S01]  /*2330*/  UMOV UR18, UR19 ;  /* 0x0000001300127c82 */ /* 0x000fe20008000000 */
[----:B------:R-:W-:Y:S01]  /*2340*/  UMOV UR22, UR23 ;  /* 0x0000001700167c82 */ /* 0x000fe20008000000 */
[----:B------:R-:W-:Y:S02]  /*2350*/  USHF.R.U32.HI UR13, URZ, UR13, UR18 ;  /* 0x0000000dff0d7299 */ /* 0x000fe40008011612 */
[----:B------:R-:W-:Y:S02]  /*2360*/  USEL UR4, UR37, UR4, !UP0 ;  /* 0x0000000425047287 */ /* 0x000fe4000c000000 */
[----:B------:R-:W-:-:S02]  /*2370*/  @UP3 USHF.R.U32.HI UR8, URZ, UR11, UR22 ;  /* 0x0000000bff083299 */ /* 0x000fc40008011616 */
[----:B------:R-:W-:Y:S02]  /*2380*/  UIMAD UR9, UR40, UR6, URZ ;  /* 0x00000006280972a4 */ /* 0x000fe4000f8e02ff */
[----:B------:R-:W-:Y:S02]  /*2390*/  USEL UR6, UR38, UR13, !UP2 ;  /* 0x0000000d26067287 */ /* 0x000fe4000d000000 */
[----:B------:R-:W-:Y:S02]  /*23a0*/  UIMAD UR12, UR40, UR8, URZ ;  /* 0x00000008280c72a4 */ /* 0x000fe4000f8e02ff */
[----:B------:R-:W-:Y:S02]  /*23b0*/  UISETP.GE.AND UP0, UPT, UR4, UR9, UPT ;  /* 0x000000090400728c */ /* 0x000fe4000bf06270 */
[----:B------:R-:W-:Y:S02]  /*23c0*/  UIMAD.WIDE.U32 UR16, UR4, UR10, URZ ;  /* 0x0000000a041072a5 */ /* 0x000fe4000f8e00ff */
[----:B------:R-:W-:-:S02]  /*23d0*/  UISETP.GE.OR UP0, UPT, UR6, UR12, UP0 ;  /* 0x0000000c0600728c */ /* 0x000fc40008706670 */
        /* <DEDUP_REMOVED lines=19> */
.L_x_41:
[----:B------:R-:W2:Y:S02]  /*2510*/  LDCU UR4, c[0x0][0xb30] ;  /* 0x00016600ff0477ac */ /* 0x000ea40008000800 */
[----:B--2---:R-:W-:-:S09]  /*2520*/  UISETP.NE.AND UP0, UPT, UR4, 0x1, UPT ;  /* 0x000000010400788c */ /* 0x004fd2000bf05270 */
[----:B------:R-:W-:Y:S05]  /*2530*/  BRA.U UP0, `(.L_x_42) ;  /* 0x0000000100447547 */ /* 0x000fea000b800000 */
[----:B------:R-:W2:Y:S01]  /*2540*/  LDCU.128 UR12, c[0x0][0xb10] ;  /* 0x00016200ff0c77ac */ /* 0x000ea20008000c00 */
[----:B------:R-:W3:Y:S01]  /*2550*/  LDCU UR16, c[0x0][0xb0c] ;  /* 0x00016180ff1077ac */ /* 0x000ee20008000800 */
[----:B------:R-:W4:Y:S01]  /*2560*/  LDCU UR17, c[0x0][0xb20] ;  /* 0x00016400ff1177ac */ /* 0x000f220008000800 */
[----:B--2---:R-:W-:Y:S02]  /*2570*/  UIMAD.WIDE.U32 UR10, UR38, UR12, URZ ;  /* 0x0000000c260a72a5 */ /* 0x004fe4000f8e00ff */
[----:B------:R-:W-:Y:S02]  /*2580*/  UIMAD.WIDE.U32 UR8, UR37, UR15, URZ ;  /* 0x0000000f250872a5 */ /* 0x000fe4000f8e00ff */
[----:B---3--:R-:W-:Y:S02]  /*2590*/  UISETP.NE.AND UP2, UPT, UR16, 0x1, UPT ;  /* 0x000000011000788c */ /* 0x008fe4000bf45270 */
[----:B------:R-:W-:Y:S01]  /*25a0*/  UISETP.NE.AND UP0, UPT, UR14, 0x1, UPT ;  /* 0x000000010e00788c */ /* 0x000fe2000bf05270 */
[----:B------:R-:W-:-:S02]  /*25b0*/  UMOV UR6, UR11 ;  /* 0x0000000b00067c82 */ /* 0x000fc40008000000 */
[----:B------:R-:W-:Y:S01]  /*25c0*/  UMOV UR4, UR9 ;  /* 0x0000000900047c82 */ /* 0x000fe20008000000 */
[----:B------:R-:W-:Y:S02]  /*25d0*/  USHF.R.U32.HI UR6, URZ, UR13, UR6 ;  /* 0x0000000dff067299 */ /* 0x000fe40008011606 */
[----:B----4-:R-:W-:Y:S02]  /*25e0*/  USHF.R.U32.HI UR4, URZ, UR17, UR4 ;  /* 0x00000011ff047299 */ /* 0x010fe40008011604 */
[----:B------:R-:W-:Y:S02]  /*25f0*/  USEL UR6, UR38, UR6, !UP2 ;  /* 0x0000000626067287 */ /* 0x000fe4000d000000 */
[----:B------:R-:W-:-:S04]  /*2600*/  USEL UR4, UR37, UR4, !UP0 ;  /* 0x0000000425047287 */ /* 0x000fc8000c000000 */
[----:B------:R-:W-:Y:S02]  /*2610*/  UIADD3 UR8, UPT, UPT, UR6, -UR4, URZ ;  /* 0x8000000406087290 */ /* 0x000fe4000fffe0ff */
[----:B------:R-:W-:Y:S02]  /*2620*/  UIADD3 UR4, UPT, UPT, -UR6, UR4, URZ ;  /* 0x0000000406047290 */ /* 0x000fe4000fffe1ff */
[----:B------:R-:W-:Y:S02]  /*2630*/  UIMAD UR37, UR8, UR14, UR37 ;  /* 0x0000000e082572a4 */ /* 0x000fe4000f8e0225 */
[----:B------:R-:W-:-:S12]  /*2640*/  UIMAD UR38, UR4, UR16, UR38 ;  /* 0x00000010042672a4 */ /* 0x000fd8000f8e0226 */
.L_x_42:
[----:B------:R-:W-:Y:S01]  /*2650*/  VIADD R11, R11, 0x1 ;  /* 0x000000010b0b7836 */ /* 0x000fe20000000000 */
[----:B------:R-:W-:Y:S01]  /*2660*/  PLOP3.LUT P1, PT, PT, PT, PT, 0x80, 0x8 ;  /* 0x000000000008781c */ /* 0x000fe20003f2f070 */
[----:B------:R-:W-:Y:S02]  /*2670*/  UIADD3 UR46, UPT, UPT, UR38, UR58, URZ ;  /* 0x0000003a262e7290 */ /* 0x000fe4000fffe0ff */
[----:B------:R-:W-:Y:S01]  /*2680*/  UIADD3 UR45, UPT, UPT, UR37, UR55, URZ ;  /* 0x00000037252d7290 */ /* 0x000fe2000fffe0ff */
[----:B------:R-:W-:-:S04]  /*2690*/  ISETP.NE.AND P0, PT, R11, 0x2, PT ;  /* 0x000000020b00780c */ /* 0x000fc80003f05270 */
[----:B-1----:R-:W-:Y:S02]  /*26a0*/  SEL R0, RZ, 0x1, P0 ;  /* 0x00000001ff007807 */ /* 0x002fe40000000000 */
[----:B------:R-:W-:Y:S02]  /*26b0*/  SEL R11, R11, RZ, P0 ;  /* 0x000000ff0b0b7207 */ /* 0x000fe40000000000 */
[----:B------:R-:W-:Y:S01]  /*26c0*/  LOP3.LUT R10, R10, R0, RZ, 0x3c, !PT ;  /* 0x000000000a0a7212 */ /* 0x000fe200078e3cff */
[----:B------:R-:W-:Y:S06]  /*26d0*/  BRA.U UP1, `(.L_x_43) ;  /* 0xfffffff101607547 */ /* 0x000fec000b83ffff */
[----:B------:R-:W-:Y:S01]  /*26e0*/  UIADD3 UR7, UPT, UPT, UR7, 0x40, URZ ;  /* 0x0000004007077890 */ /* 0x000fe2000fffe0ff */
[----:B------:R-:W-:-:S03]  /*26f0*/  SHF.L.U32 R2, R12, 0x1f, RZ ;  /* 0x0000001f0c027819 */ /* 0x000fc600000006ff */
[----:B------:R-:W-:-:S09]  /*2700*/  ULEA UR4, UR5, UR7, 0x3 ;  /* 0x0000000705047291 */ /* 0x000fd2000f8e18ff */
[----:B------:R-:W1:Y:S02]  /*2710*/  SYNCS.PHASECHK.TRANS64.TRYWAIT P0, [UR4], R2 ;  /* 0x00000002ff0075a7 */ /* 0x000e640008001104 */
[----:B-1----:R-:W-:Y:S05]  /*2720*/  @!P0 BRA `(.L_x_44) ;  /* 0x0000004c00188947 */ /* 0x002fea0003800000 */
.L_x_112:
[----:B------:R-:W-:-:S04]  /*2730*/  UIADD3 UR4, UPT, UPT, UR5, 0x1, URZ ;  /* 0x0000000105047890 */ /* 0x000fc8000fffe0ff */
[----:B------:R-:W-:-:S04]  /*2740*/  UISETP.NE.AND UP0, UPT, UR4, 0x8, UPT ;  /* 0x000000080400788c */ /* 0x000fc8000bf05270 */
[----:B------:R-:W-:Y:S02]  /*2750*/  USEL UR6, URZ, 0x1, UP0 ;  /* 0x00000001ff067887 */ /* 0x000fe40008000000 */
[----:B------:R-:W-:-:S04]  /*2760*/  USEL UR4, UR4, URZ, UP0 ;  /* 0x000000ff04047287 */ /* 0x000fc80008000000 */
[----:B------:R-:W-:Y:S01]  /*2770*/  ULEA UR5, UR4, UR7, 0x3 ;  /* 0x0000000704057291 */ /* 0x000fe2000f8e18ff */
[----:B-1----:R-:W-:-:S04]  /*2780*/  LOP3.LUT R2, R12, UR6, RZ, 0x3c, !PT ;  /* 0x000000060c027c12 */ /* 0x002fc8000f8e3cff */
[----:B------:R-:W-:-:S04]  /*2790*/  SHF.L.U32 R3, R2, 0x1f, RZ ;  /* 0x0000001f02037819 */ /* 0x000fc800000006ff */
[----:B------:R-:W1:Y:S02]  /*27a0*/  SYNCS.PHASECHK.TRANS64.TRYWAIT P0, [UR5], R3 ;  /* 0x00000003ff0075a7 */ /* 0x000e640008001105 */
[----:B-1----:R-:W-:Y:S05]  /*27b0*/  @!P0 BRA `(.L_x_45) ;  /* 0x0000004c000c8947 */ /* 0x002fea0003800000 */
.L_x_114:
[----:B------:R-:W-:-:S04]  /*27c0*/  UIADD3 UR4, UPT, UPT, UR4, 0x1, URZ ;  /* 0x0000000104047890 */ /* 0x000fc8000fffe0ff */
[----:B------:R-:W-:-:S04]  /*27d0*/  UISETP.NE.AND UP0, UPT, UR4, 0x8, UPT ;  /* 0x000000080400788c */ /* 0x000fc8000bf05270 */
[----:B------:R-:W-:Y:S02]  /*27e0*/  USEL UR6, URZ, 0x1, UP0 ;  /* 0x00000001ff067887 */ /* 0x000fe40008000000 */
[----:B------:R-:W-:-:S04]  /*27f0*/  USEL UR4, UR4, URZ, UP0 ;  /* 0x000000ff04047287 */ /* 0x000fc80008000000 */
[----:B------:R-:W-:Y:S01]  /*2800*/  ULEA UR5, UR4, UR7, 0x3 ;  /* 0x0000000704057291 */ /* 0x000fe2000f8e18ff */
[----:B------:R-:W-:-:S04]  /*2810*/  LOP3.LUT R2, R2, UR6, RZ, 0x3c, !PT ;  /* 0x0000000602027c12 */ /* 0x000fc8000f8e3cff */
[----:B-1----:R-:W-:-:S04]  /*2820*/  SHF.L.U32 R3, R2, 0x1f, RZ ;  /* 0x0000001f02037819 */ /* 0x002fc800000006ff */
[----:B------:R-:W1:Y:S02]  /*2830*/  SYNCS.PHASECHK.TRANS64.TRYWAIT P0, [UR5], R3 ;  /* 0x00000003ff0075a7 */ /* 0x000e640008001105 */
[----:B-1----:R-:W-:Y:S05]  /*2840*/  @!P0 BRA `(.L_x_46) ;  /* 0x0000004c00008947 */ /* 0x002fea0003800000 */
.L_x_116:
        /* <DEDUP_REMOVED lines=9> */
.L_x_118:
        /* <DEDUP_REMOVED lines=9> */
.L_x_120:
        /* <DEDUP_REMOVED lines=9> */
.L_x_122:
        /* <DEDUP_REMOVED lines=9> */
.L_x_124:
[----:B------:R-:W-:-:S04]  /*2a90*/  UIADD3 UR4, UPT, UPT, UR4, 0x1, URZ ;  /* 0x0000000104047890 */ /* 0x000fc8000fffe0ff */
[----:B------:R-:W-:-:S04]  /*2aa0*/  UISETP.NE.AND UP0, UPT, UR4, 0x8, UPT ;  /* 0x000000080400788c */ /* 0x000fc8000bf05270 */
[----:B------:R-:W-:Y:S02]  /*2ab0*/  USEL UR5, URZ, 0x1, UP0 ;  /* 0x00000001ff057887 */ /* 0x000fe40008000000 */
[----:B------:R-:W-:-:S04]  /*2ac0*/  USEL UR4, UR4, URZ, UP0 ;  /* 0x000000ff04047287 */ /* 0x000fc80008000000 */
[----:B------:R-:W-:Y:S01]  /*2ad0*/  ULEA UR4, UR4, UR7, 0x3 ;  /* 0x0000000704047291 */ /* 0x000fe2000f8e18ff */
[----:B------:R-:W-:-:S04]  /*2ae0*/  LOP3.LUT R2, R2, UR5, RZ, 0x3c, !PT ;  /* 0x0000000502027c12 */ /* 0x000fc8000f8e3cff */
[----:B------:R-:W-:Y:S01]  /*2af0*/  SHF.L.U32 R2, R2, 0x1f, RZ ;  /* 0x0000001f02027819 */ /* 0x000fe200000006ff */
[----:B-1----:R-:W-:-:S07]  /*2b00*/  IMAD.U32 R0, RZ, RZ, UR4 ;  /* 0x00000004ff007e24 */ /* 0x002fce000f8e00ff */
.L_x_51:
[----:B-1----:R1:W2:Y:S02]  /*2b10*/  SYNCS.PHASECHK.TRANS64.TRYWAIT P0, [R0+URZ], R2 ;  /* 0x00000002000075a7 */ /* 0x0022a400080011ff */
[----:B--2---:R-:W-:Y:S05]  /*2b20*/  @!P0 NANOSLEEP.SYNCS 0x989680 ;  /* 0x009896800000895d */ /* 0x004fea0003900000 */
[----:B------:R-:W2:Y:S02]  /*2b30*/  @!P0 SYNCS.PHASECHK.TRANS64 P0, [R0+URZ], R2 ;  /* 0x00000002000085a7 */ /* 0x000ea400080010ff */
[----:B--2---:R-:W-:Y:S05]  /*2b40*/  @P0 EXIT ;  /* 0x000000000000094d */ /* 0x004fea0003800000 */
[----:B------:R-:W-:Y:S05]  /*2b50*/  BRA `(.L_x_51) ;  /* 0xfffffffc00ec7947 */ /* 0x000fea000383ffff */
.L_x_23:
[----:B------:R-:W-:-:S04]  /*2b60*/  UISETP.NE.AND UP0, UPT, UR61, URZ, UPT ;  /* 0x000000ff3d00728c */ /* 0x000fc8000bf05270 */
[----:B------:R-:W-:-:S09]  /*2b70*/  UISETP.NE.OR UP0, UPT, UR22, 0x1, UP0 ;  /* 0x000000011600788c */ /* 0x000fd20008705670 */
[----:B------:R-:W-:Y:S05]  /*2b80*/  BRA.U UP0, `(.L_x_52) ;  /* 0x0000000500487547 */ /* 0x000fea000b800000 */
[----:B------:R-:W-:Y:S01]  /*2b90*/  ISETP.GE.U32.AND P2, PT, R0, 0x2, PT ;  /* 0x000000020000780c */ /* 0x000fe20003f46070 */
[----:B------:R-:W-:Y:S01]  /*2ba0*/  IMAD.MOV.U32 R12, RZ, RZ, 0x1 ;  /* 0x00000001ff0c7424 */ /* 0x000fe200078e00ff */
[----:B------:R-:W-:Y:S02]  /*2bb0*/  CS2R R10, SRZ ;  /* 0x00000000000a7805 */ /* 0x000fe4000001ff00 */
[----:B------:R-:W-:Y:S01]  /*2bc0*/  CS2R R8, SRZ ;  /* 0x0000000000087805 */ /* 0x000fe2000001ff00 */
[----:B------:R-:W-:Y:S01]  /*2bd0*/  UMOV UR4, 0x400 ;  /* 0x0000040000047882 */ /* 0x000fe20000000000 */
[----:B------:R-:W-:Y:S01]  /*2be0*/  UMOV UR5, URZ ;  /* 0x000000ff00057c82 */ /* 0x000fe20008000000 */
[----:B------:R-:W-:-:S12]  /*2bf0*/  ULEA UR6, UR61, UR4, 0x18 ;  /* 0x000000043d067291 */ /* 0x000fd8000f8ec0ff */
.L_x_56:
[----:B------:R-:W-:Y:S02]  /*2c00*/  LEA R2, R8, UR6, 0x3 ;  /* 0x0000000608027c11 */ /* 0x000fe4000f8e18ff */
[----:B------:R-:W-:-:S03]  /*2c10*/  SHF.L.U32 R4, R9, 0x1f, RZ ;  /* 0x0000001f09047819 */ /* 0x000fc600000006ff */
[----:B------:R-:W-:Y:S01]  /*2c20*/  VIADD R5, R2, 0x110 ;  /* 0x0000011002057836 */ /* 0x000fe20000000000 */
[----:B------:R-:W1:Y:S02]  /*2c30*/  SYNCS.PHASECHK.TRANS64.TRYWAIT P0, [R2+URZ+0x100], R4 ;  /* 0x00010004020075a7 */ /* 0x000e6400080011ff */
[----:B-1----:R-:W-:Y:S05]  /*2c40*/  @!P0 BRA `(.L_x_53) ;  /* 0x0000004800788947 */ /* 0x002fea0003800000 */
.L_x_125:
[----:B------:R-:W-:Y:S01]  /*2c50*/  ULEA UR4, UR5, UR6, 0x3 ;  /* 0x0000000605047291 */ /* 0x000fe2000f8e18ff */
[----:B-1----:R-:W-:Y:S01]  /*2c60*/  PRMT R2, RZ, 0x654, R5 ;  /* 0x00000654ff027816 */ /* 0x002fe20000000005 */
[----:B------:R-:W-:Y:S01]  /*2c70*/  @!P2 IMAD.MOV.U32 R4, RZ, RZ, 0x10 ;  /* 0x00000010ff04a424 */ /* 0x000fe200078e00ff */
[----:B------:R-:W-:Y:S01]  /*2c80*/  SHF.L.U32 R5, R12, 0x1f, RZ ;  /* 0x0000001f0c057819 */ /* 0x000fe200000006ff */
[----:B------:R-:W-:Y:S01]  /*2c90*/  UIADD3 UR7, UPT, UPT, UR4, 0xa0, URZ ;  /* 0x000000a004077890 */ /* 0x000fe2000fffe0ff */
[----:B------:R1:W-:Y:S05]  /*2ca0*/  SYNCS.ARRIVE.TRANS64.RED.A1T0 RZ, [R2+URZ], RZ ;  /* 0x000000ff02ff79a7 */ /* 0x0003ea00081004ff */
[----:B------:R-:W-:Y:S01]  /*2cb0*/  IMAD.U32 R6, RZ, RZ, UR7 ;  /* 0x00000007ff067e24 */ /* 0x000fe2000f8e00ff */
[----:B------:R-:W2:Y:S04]  /*2cc0*/  SYNCS.PHASECHK.TRANS64.TRYWAIT P0, [UR4+0xb0], R5 ;  /* 0x0000b005ff0075a7 */ /* 0x000ea80008001104 */
[----:B------:R-:W-:Y:S01]  /*2cd0*/  PRMT R6, R0, 0x654, R6 ;  /* 0x0000065400067816 */ /* 0x000fe20000000006 */
[----:B-12---:R-:W-:Y:S06]  /*2ce0*/  @!P0 BRA `(.L_x_54) ;  /* 0x0000004800648947 */ /* 0x006fec0003800000 */
.L_x_127:
[----:B------:R-:W-:Y:S01]  /*2cf0*/  ULEA UR8, UR5, UR6, 0x4 ;  /* 0x0000000605087291 */ /* 0x000fe2000f8e20ff */
[----:B------:R-:W-:Y:S01]  /*2d00*/  SEL R3, R6, R3, !P2 ;  /* 0x0000000306037207 */ /* 0x000fe20005000000 */
[----:B------:R-:W-:Y:S01]  /*2d10*/  UIADD3 UR9, UPT, UPT, UR4, 0xa0, URZ ;  /* 0x000000a004097890 */ /* 0x000fe2000fffe0ff */
[----:B-1----:R-:W-:Y:S01]  /*2d20*/  LEA R2, R11, UR6, 0x3 ;  /* 0x000000060b027c11 */ /* 0x002fe2000f8e18ff */
[----:B------:R-:W-:Y:S01]  /*2d30*/  UIADD3 UR8, UPT, UPT, UR8, 0x130, URZ ;  /* 0x0000013008087890 */ /* 0x000fe2000fffe0ff */
[----:B------:R1:W-:Y:S01]  /*2d40*/  @!P2 SYNCS.ARRIVE.TRANS64.RED RZ, [R3+URZ], R4 ;  /* 0x0000000403ffa9a7 */ /* 0x0003e200080004ff */
[----:B------:R-:W-:Y:S01]  /*2d50*/  UIADD3 UR4, UPT, UPT, UR5, 0x1, URZ ;  /* 0x0000000105047890 */ /* 0x000fe2000fffe0ff */
[----:B------:R-:W-:-:S03]  /*2d60*/  VIADD R8, R8, 0x1 ;  /* 0x0000000108087836 */ /* 0x000fc60000000000 */
[----:B------:R-:W-:Y:S02]  /*2d70*/  UISETP.NE.AND UP0, UPT, UR4, 0x2, UPT ;  /* 0x000000020400788c */ /* 0x000fe4000bf05270 */
[----:B------:R-:W-:Y:S01]  /*2d80*/  ISETP.NE.AND P0, PT, R8, 0x2, PT ;  /* 0x000000020800780c */ /* 0x000fe20003f05270 */
[----:B------:R-:W-:Y:S06]  /*2d90*/  UGETNEXTWORKID.BROADCAST [UR8], [UR9] ;  /* 0x00000000080073ca */ /* 0x000fec0008000100 */
[----:B------:R-:W-:Y:S02]  /*2da0*/  USEL UR7, URZ, 0x1, UP0 ;  /* 0x00000001ff077887 */ /* 0x000fe40008000000 */
[----:B------:R-:W-:-:S04]  /*2db0*/  USEL UR5, UR4, URZ, UP0 ;  /* 0x000000ff04057287 */ /* 0x000fc80008000000 */
[----:B------:R-:W-:Y:S02]  /*2dc0*/  LOP3.LUT R12, R12, UR7, RZ, 0x3c, !PT ;  /* 0x000000070c0c7c12 */ /* 0x000fe4000f8e3cff */
[----:B-1----:R-:W-:-:S04]  /*2dd0*/  SHF.L.U32 R4, R10, 0x1f, RZ ;  /* 0x0000001f0a047819 */ /* 0x002fc800000006ff */
[----:B------:R-:W1:Y:S02]  /*2de0*/  SYNCS.PHASECHK.TRANS64.TRYWAIT P1, [R2+URZ+0xa0], R4 ;  /* 0x0000a004020075a7 */ /* 0x000e6400080211ff */
[----:B-1----:R-:W-:Y:S05]  /*2df0*/  @!P1 BRA `(.L_x_55) ;  /* 0x0000004800389947 */ /* 0x002fea0003800000 */
.L_x_128:
[C---:B-1----:R-:W-:Y:S01]  /*2e00*/  LEA R4, R11.reuse, UR6, 0x4 ;  /* 0x000000060b047c11 */ /* 0x042fe2000f8e20ff */
[----:B------:R-:W-:Y:S01]  /*2e10*/  VIADD R2, R2, 0xb0 ;  /* 0x000000b002027836 */ /* 0x000fe20000000000 */
[----:B------:R-:W-:Y:S01]  /*2e20*/  SEL R8, R8, RZ, P0 ;  /* 0x000000ff08087207 */ /* 0x000fe20000000000 */
[----:B------:R-:W-:-:S03]  /*2e30*/  VIADD R11, R11, 0x1 ;  /* 0x000000010b0b7836 */ /* 0x000fc60000000000 */
[----:B------:R-:W1:Y:S01]  /*2e40*/  LDS.128 R4, [R4+0x130] ;  /* 0x0001300004047984 */ /* 0x000e620000000c00 */
[----:B------:R-:W-:Y:S02]  /*2e50*/  PRMT R2, RZ, 0x654, R2 ;  /* 0x00000654ff027816 */ /* 0x000fe40000000002 */
[C---:B------:R-:W-:Y:S01]  /*2e60*/  ISETP.NE.AND P1, PT, R11.reuse, 0x2, PT ;  /* 0x000000020b00780c */ /* 0x040fe20003f25270 */
[----:B------:R-:W-:Y:S01]  /*2e70*/  @!PT LDS RZ, [RZ] ;  /* 0x00000000fffff984 */ /* 0x000fe20000000800 */
[----:B------:R-:W-:Y:S01]  /*2e80*/  @!PT LDS RZ, [RZ] ;  /* 0x00000000fffff984 */ /* 0x000fe20000000800 */
[----:B------:R-:W-:Y:S01]  /*2e90*/  @!PT LDS RZ, [RZ] ;  /* 0x00000000fffff984 */ /* 0x000fe20000000800 */
[----:B------:R-:W-:Y:S01]  /*2ea0*/  @!PT LDS RZ, [RZ] ;  /* 0x00000000fffff984 */ /* 0x000fe20000000800 */
[----:B------:R2:W-:Y:S06]  /*2eb0*/  MEMBAR.ALL.CTA ;  /* 0x0000000000007992 */ /* 0x0005ec0000008000 */
[----:B--2---:R-:W2:Y:S01]  /*2ec0*/  FENCE.VIEW.ASYNC.S ;  /* 0x00000000000073c6 */ /* 0x004ea20000000000 */
[----:B------:R-:W-:Y:S01]  /*2ed0*/  SEL R11, R11, RZ, P1 ;  /* 0x000000ff0b0b7207 */ /* 0x000fe20000800000 */
[----:B--2---:R2:W-:Y:S01]  /*2ee0*/  SYNCS.ARRIVE.TRANS64.RED.A1T0 RZ, [R2+URZ], RZ ;  /* 0x000000ff02ff79a7 */ /* 0x0045e200081004ff */
[----:B-1----:R-:W-:-:S02]  /*2ef0*/  LOP3.LUT P3, RZ, R6, 0x1, RZ, 0xc0, !PT ;  /* 0x0000000106ff7812 */ /* 0x002fc4000786c0ff */
[----:B------:R-:W-:-:S04]  /*2f00*/  SEL R4, RZ, 0x1, P1 ;  /* 0x00000001ff047807 */ /* 0x000fc80000800000 */
[----:B------:R-:W-:Y:S02]  /*2f10*/  LOP3.LUT R10, R10, R4, RZ, 0x3c, !PT ;  /* 0x000000040a0a7212 */ /* 0x000fe400078e3cff */
[----:B--2---:R-:W-:-:S04]  /*2f20*/  SEL R2, RZ, 0x1, P0 ;  /* 0x00000001ff027807 */ /* 0x004fc80000000000 */
[----:B------:R-:W-:Y:S01]  /*2f30*/  LOP3.LUT R9, R9, R2, RZ, 0x3c, !PT ;  /* 0x0000000209097212 */ /* 0x000fe200078e3cff */
[----:B------:R-:W-:Y:S06]  /*2f40*/  @P3 BRA `(.L_x_56) ;  /* 0xfffffffc002c3947 */ /* 0x000fec000383ffff */
[----:B------:R-:W-:Y:S01]  /*2f50*/  ULEA UR4, UR5, UR6, 0x3 ;  /* 0x0000000605047291 */ /* 0x000fe2000f8e18ff */
[----:B------:R-:W-:-:S08]  /*2f60*/  SHF.L.U32 R2, R12, 0x1f, RZ ;  /* 0x0000001f0c027819 */ /* 0x000fd000000006ff */
[----:B------:R-:W1:Y:S02]  /*2f70*/  SYNCS.PHASECHK.TRANS64 P0, [UR4+0xb0], R2 ;  /* 0x0000b002ff0075a7 */ /* 0x000e640008001004 */
[----:B-1----:R-:W-:Y:S05]  /*2f80*/  @P0 BRA `(.L_x_57) ;  /* 0x0000000000080947 */ /* 0x002fea0003800000 */
[----:B------:R-:W1:Y:S02]  /*2f90*/  SYNCS.PHASECHK.TRANS64.TRYWAIT P0, [UR4+0xb0], R2 ;  /* 0x0000b002ff0075a7 */ /* 0x000e640008001104 */
[----:B-1----:R-:W-:Y:S05]  /*2fa0*/  @!P0 BRA `(.L_x_58) ;  /* 0x0000004400e08947 */ /* 0x002fea0003800000 */
.L_x_57:
[----:B------:R-:W-:-:S04]  /*2fb0*/  UIADD3 UR7, UPT, UPT, UR5, 0x1, URZ ;  /* 0x0000000105077890 */ /* 0x000fc8000fffe0ff */
[----:B------:R-:W-:-:S04]  /*2fc0*/  UISETP.NE.AND UP0, UPT, UR7, 0x2, UPT ;  /* 0x000000020700788c */ /* 0x000fc8000bf05270 */
[----:B------:R-:W-:Y:S02]  /*2fd0*/  USEL UR8, URZ, 0x1, UP0 ;  /* 0x00000001ff087887 */ /* 0x000fe40008000000 */
[----:B------:R-:W-:-:S04]  /*2fe0*/  USEL UR7, UR7, URZ, UP0 ;  /* 0x000000ff07077287 */ /* 0x000fc80008000000 */
[----:B------:R-:W-:Y:S01]  /*2ff0*/  ULEA UR7, UR7, UR6, 0x3 ;  /* 0x0000000607077291 */ /* 0x000fe2000f8e18ff */
[----:B-1----:R-:W-:-:S04]  /*3000*/  LOP3.LUT R2, R12, UR8, RZ, 0x3c, !PT ;  /* 0x000000080c027c12 */ /* 0x002fc8000f8e3cff */
[----:B------:R-:W-:-:S04]  /*3010*/  SHF.L.U32 R0, R2, 0x1f, RZ ;  /* 0x0000001f02007819 */ /* 0x000fc800000006ff */
[----:B------:R-:W1:Y:S02]  /*3020*/  SYNCS.PHASECHK.TRANS64 P0, [UR7+0xb0], R0 ;  /* 0x0000b000ff0075a7 */ /* 0x000e640008001007 */
[----:B-1----:R-:W-:Y:S05]  /*3030*/  @P0 EXIT ;  /* 0x000000000000094d */ /* 0x002fea0003800000 */
[----:B------:R-:W-:Y:S02]  /*3040*/  SHF.L.U32 R2, R2, 0x1f, RZ ;  /* 0x0000001f02027819 */ /* 0x000fe400000006ff */
[----:B------:R-:W-:-:S07]  /*3050*/  MOV R0, UR7 ;  /* 0x0000000700007c02 */ /* 0x000fce0008000f00 */
.L_x_59:
[----:B-1----:R1:W2:Y:S02]  /*3060*/  SYNCS.PHASECHK.TRANS64.TRYWAIT P0, [R0+URZ+0xb0], R2 ;  /* 0x0000b002000075a7 */ /* 0x0022a400080011ff */
[----:B--2---:R-:W-:Y:S05]  /*3070*/  @!P0 NANOSLEEP.SYNCS 0x989680 ;  /* 0x009896800000895d */ /* 0x004fea0003900000 */
[----:B------:R-:W2:Y:S02]  /*3080*/  @!P0 SYNCS.PHASECHK.TRANS64 P0, [R0+URZ+0xb0], R2 ;  /* 0x0000b002000085a7 */ /* 0x000ea400080010ff */
[----:B--2---:R-:W-:Y:S05]  /*3090*/  @P0 EXIT ;  /* 0x000000000000094d */ /* 0x004fea0003800000 */
[----:B------:R-:W-:Y:S05]  /*30a0*/  BRA `(.L_x_59) ;  /* 0xfffffffc00ec7947 */ /* 0x000fea000383ffff */
.L_x_52:
[----:B------:R-:W-:Y:S05]  /*30b0*/  BRA.U UP4, `(.L_x_60) ;  /* 0x0000000d04bc7547 */ /* 0x000fea000b800000 */
[----:B------:R-:W-:Y:S01]  /*30c0*/  UMOV UR4, 0x40 ;  /* 0x0000004000047882 */ /* 0x000fe20000000000 */
[----:B------:R-:W-:Y:S01]  /*30d0*/  NOP ;  /* 0x0000000000007918 */ /* 0x000fe20000000000 */
[----:B------:R-:W-:Y:S01]  /*30e0*/  ULEA UR5, UR61, UR4, 0x18 ;  /* 0x000000043d057291 */ /* 0x000fe2000f8ec0ff */
[----:B------:R-:W-:Y:S02]  /*30f0*/  UMOV UR6, 0x400 ;  /* 0x0000040000067882 */ /* 0x000fe40000000000 */
[----:B------:R-:W-:-:S06]  /*3100*/  ULEA UR6, UR61, UR6, 0x18 ;  /* 0x000000063d067291 */ /* 0x000fcc000f8ec0ff */
[----:B------:R-:W1:Y:S02]  /*3110*/  LDS.U8 R0, [UR5+0x1c] ;  /* 0x00001c05ff007984 */ /* 0x000e640008000000 */
[----:B-1----:R-:W-:-:S13]  /*3120*/  ISETP.NE.AND P0, PT, R0, RZ, PT ;  /* 0x000000ff0000720c */ /* 0x002fda0003f05270 */
[----:B------:R-:W-:Y:S05]  /*3130*/  @P0 BRA `(.L_x_61) ;  /* 0x0000000000580947 */ /* 0x000fea0003800000 */
[----:B------:R-:W-:-:S13]  /*3140*/  ELECT P0, URZ, PT ;  /* 0x0000000000ff782f */ /* 0x000fda0003800000 */
[----:B------:R-:W-:Y:S05]  /*3150*/  @!P0 BRA `(.L_x_62) ;  /* 0x0000000000608947 */ /* 0x000fea0003800000 */
[----:B------:R-:W-:Y:S01]  /*3160*/  UMOV UR4, 0x10 ;  /* 0x0000001000047882 */ /* 0x000fe20000000000 */
[----:B------:R-:W-:Y:S01]  /*3170*/  HFMA2 R0, -RZ, RZ, 0, 5.9604644775390625e-08 ;  /* 0x00000001ff007431 */ /* 0x000fe200000001ff */
[----:B------:R-:W-:-:S03]  /*3180*/  MOV R3, 0xffff ;  /* 0x0000ffff00037802 */ /* 0x000fc60000000f00 */
[----:B------:R-:W-:Y:S04]  /*3190*/  DEPBAR.LE SB1, 0x36 ;  /* 0x00009d800000791a */ /* 0x000fe80000000000 */
[----:B------:R-:W1:Y:S02]  /*31a0*/  UTCATOMSWS.FIND_AND_SET.ALIGN UP0, UR4, UR4 ;  /* 0x00000004000475e3 */ /* 0x000e640008000800 */
[----:B-1----:R-:W-:Y:S01]  /*31b0*/  MOV R4, UR4 ;  /* 0x0000000400047c02 */ /* 0x002fe20008000f00 */
[----:B------:R-:W-:Y:S06]  /*31c0*/  BRA.U UP0, `(.L_x_63) ;  /* 0x0000000100187547 */ /* 0x000fec000b800000 */
.L_x_64:
[----:B------:R-:W-:Y:S05]  /*31d0*/  NANOSLEEP 0x64 ;  /* 0x000000640000795d */ /* 0x000fea0003800000 */
[----:B------:R-:W-:-:S05]  /*31e0*/  UMOV UR4, 0x10 ;  /* 0x0000001000047882 */ /* 0x000fca0000000000 */
[----:B------:R-:W-:Y:S04]  /*31f0*/  DEPBAR.LE SB1, 0x36 ;  /* 0x00009d800000791a */ /* 0x000fe80000000000 */
[----:B------:R-:W1:Y:S02]  /*3200*/  UTCATOMSWS.FIND_AND_SET.ALIGN UP0, UR4, UR4 ;  /* 0x00000004000475e3 */ /* 0x000e640008000800 */
[----:B-1----:R-:W-:Y:S01]  /*3210*/  MOV R4, UR4 ;  /* 0x0000000400047c02 */ /* 0x002fe20008000f00 */
[----:B------:R-:W-:Y:S05]  /*3220*/  BRA.U !UP0, `(.L_x_64) ;  /* 0xfffffffd08e87547 */ /* 0x000fea000b83ffff */
.L_x_63:
[-C--:B------:R-:W-:Y:S02]  /*3230*/  SHF.L.U32 R3, R3, R4.reuse, RZ ;  /* 0x0000000403037219 */ /* 0x080fe400000006ff */
[----:B------:R-:W-:Y:S01]  /*3240*/  SHF.L.U32 R0, R0, R4, RZ ;  /* 0x0000000400007219 */ /* 0x000fe200000006ff */
[----:B------:R-:W-:Y:S02]  /*3250*/  IMAD.SHL.U32 R4, R4, 0x20, RZ ;  /* 0x0000002004047824 */ /* 0x000fe400078e00ff */
[----:B------:R1:W-:Y:S04]  /*3260*/  ATOMS.OR RZ, [UR5+0x14], R3 ;  /* 0x00001403ffff798c */ /* 0x0003e8000b000005 */
[----:B------:R1:W-:Y:S04]  /*3270*/  ATOMS.OR RZ, [UR5+0x18], R0 ;  /* 0x00001800ffff798c */ /* 0x0003e8000b000005 */
[----:B------:R1:W-:Y:S01]  /*3280*/  STS [UR6+0x150], R4 ;  /* 0x00015004ff007988 */ /* 0x0003e20008000806 */
[----:B------:R-:W-:Y:S05]  /*3290*/  BRA `(.L_x_62) ;  /* 0x0000000000107947 */ /* 0x000fea0003800000 */
.L_x_61:
[----:B------:R-:W-:Y:S02]  /*32a0*/  MOV R0, 0xffffffff ;  /* 0xffffffff00007802 */ /* 0x000fe40000000f00 */
[----:B------:R-:W-:-:S03]  /*32b0*/  MOV R4, 0x32e0 ;  /* 0x000032e000047802 */ /* 0x000fc60000000f00 */
[----:B------:R1:W-:Y:S04]  /*32c0*/  STS [UR6+0x150], R0 ;  /* 0x00015000ff007988 */ /* 0x0003e80008000806 */
[----:B-1---5:R-:W-:Y:S05]  /*32d0*/  CALL.REL.NOINC `($__internal_1_$__cuda_sm10x_tcgen05_guardrail_trap_phase_invalid_during_alloc) ;  /* 0x0000004800607944 */ /* 0x022fea0003c00000 */
.L_x_62:
[----:B------:R-:W-:Y:S05]  /*32e0*/  WARPSYNC.ALL ;  /* 0x0000000000007948 */ /* 0x000fea0003800000 */
[----:B------:R-:W2:Y:S01]  /*32f0*/  S2UR UR4, SR_CgaCtaId ;  /* 0x00000000000479c3 */ /* 0x000ea20000008800 */
[----:B------:R-:W-:Y:S01]  /*3300*/  UMOV UR26, 0x400 ;  /* 0x00000400001a7882 */ /* 0x000fe20000000000 */
[----:B------:R-:W-:-:S06]  /*3310*/  NOP ;  /* 0x0000000000007918 */ /* 0x000fcc0000000000 */
[----:B------:R-:W-:Y:S06]  /*3320*/  BAR.ARV 0x6, 0xa0 ;  /* 0x0182800000007b1d */ /* 0x000fec0000002000 */
[----:B------:R-:W3:Y:S01]  /*3330*/  LDCU UR5, c[0x0][0x38c] ;  /* 0x00007180ff0577ac */ /* 0x000ee20008000800 */
[----:B------:R-:W-:Y:S01]  /*3340*/  LOP3.LUT R2, R2, 0xffff, RZ, 0xc0, !PT ;  /* 0x0000ffff02027812 */ /* 0x000fe200078ec0ff */
[----:B------:R-:W-:Y:S01]  /*3350*/  IMAD.MOV.U32 R11, RZ, RZ, 0x1 ;  /* 0x00000001ff0b7424 */ /* 0x000fe200078e00ff */
[----:B------:R-:W-:Y:S01]  /*3360*/  CS2R R8, SRZ ;  /* 0x0000000000087805 */ /* 0x000fe2000001ff00 */
[----:B------:R-:W4:Y:S01]  /*3370*/  LDCU UR7, c[0x0][0x38c] ;  /* 0x00007180ff0777ac */ /* 0x000f220008000800 */
[----:B------:R-:W-:Y:S01]  /*3380*/  R2UR UR27, R2 ;  /* 0x00000000021b72ca */ /* 0x000fe200000e0000 */
[----:B------:R-:W-:Y:S01]  /*3390*/  IMAD.MOV.U32 R10, RZ, RZ, RZ ;  /* 0x000000ffff0a7224 */ /* 0x000fe200078e00ff */
[----:B------:R-:W-:Y:S01]  /*33a0*/  UMOV UR31, URZ ;  /* 0x000000ff001f7c82 */ /* 0x000fe20008000000 */
[----:B------:R-:W-:Y:S01]  /*33b0*/  UMOV UR22, URZ ;  /* 0x000000ff00167c82 */ /* 0x000fe20008000000 */
[----:B--2---:R-:W-:Y:S01]  /*33c0*/  ULEA UR26, UR4, UR26, 0x18 ;  /* 0x0000001a041a7291 */ /* 0x004fe2000f8ec0ff */
[----:B------:R-:W-:Y:S01]  /*33d0*/  UMOV UR38, 0x0 ;  /* 0x0000000000267882 */ /* 0x000fe20000000000 */
[----:B------:R-:W-:-:S02]  /*33e0*/  UMOV UR39, 0x8100010 ;  /* 0x0810001000277882 */ /* 0x000fc40000000000 */
[----:B------:R-:W-:Y:S02]  /*33f0*/  UIADD3 UR4, UPT, UPT, UR26, 0x4400, URZ ;  /* 0x000044001a047890 */ /* 0x000fe4000fffe0ff */
[----:B------:R-:W-:Y:S02]  /*3400*/  UIADD3 UR6, UPT, UPT, UR26, 0x24400, URZ ;  /* 0x000244001a067890 */ /* 0x000fe4000fffe0ff */
[----:B---3--:R-:W-:Y:S01]  /*3410*/  UIADD3 UR5, UPT, UPT, UR5, 0x7f, URZ ;  /* 0x0000007f05057890 */ /* 0x008fe2000fffe0ff */
[----:B-1----:R-:W1:Y:S01]  /*3420*/  LDS R0, [UR26+0x150] ;  /* 0x0001501aff007984 */ /* 0x002e620008000800 */
[----:B------:R-:W-:Y:S01]  /*3430*/  UMOV UR36, 0x0 ;  /* 0x0000000000247882 */ /* 0x000fe20000000000 */
[----:B------:R-:W-:Y:S01]  /*3440*/  UMOV UR37, 0x8100010 ;  /* 0x0810001000257882 */ /* 0x000fe20000000000 */
[----:B------:R-:W-:Y:S02]  /*3450*/  USHF.R.S32.HI UR40, URZ, 0x1f, UR5 ;  /* 0x0000001fff287899 */ /* 0x000fe40008011405 */
[----:B----4-:R-:W-:-:S02]  /*3460*/  UISETP.GE.AND UP4, UPT, UR7, 0x1, UPT ;  /* 0x000000010700788c */ /* 0x010fc4000bf86270 */
[----:B------:R-:W-:Y:S02]  /*3470*/  ULEA.HI UR40, UR40, UR5, URZ, 0x7 ;  /* 0x0000000528287291 */ /* 0x000fe4000f8f38ff */
[----:B------:R-:W-:Y:S02]  /*3480*/  USHF.R.U32.HI UR5, URZ, 0x4, UR4 ;  /* 0x00000004ff057899 */ /* 0x000fe40008011604 */
[----:B------:R-:W-:Y:S02]  /*3490*/  USHF.R.S32.HI UR40, URZ, 0x7, UR40 ;  /* 0x00000007ff287899 */ /* 0x000fe40008011428 */
[----:B------:R-:W-:Y:S02]  /*34a0*/  USHF.R.U32.HI UR4, URZ, 0x4, UR6 ;  /* 0x00000004ff047899 */ /* 0x000fe40008011606 */
[----:B------:R-:W-:Y:S02]  /*34b0*/  UISETP.LT.AND UP0, UPT, UR40, 0x1, UPT ;  /* 0x000000012800788c */ /* 0x000fe4000bf01270 */
[----:B------:R-:W-:-:S02]  /*34c0*/  ULOP3.LUT UR5, UR5, 0x3fff, URZ, 0xc0, !UPT ;  /* 0x00003fff05057892 */ /* 0x000fc4000f8ec0ff */
[----:B------:R-:W-:Y:S02]  /*34d0*/  ULOP3.LUT UR4, UR4, 0x3fff, URZ, 0xc0, !UPT ;  /* 0x00003fff04047892 */ /* 0x000fe4000f8ec0ff */
[----:B------:R-:W-:Y:S02]  /*34e0*/  USEL UR41, UR40, 0x1, !UP0 ;  /* 0x0000000128297887 */ /* 0x000fe4000c000000 */
[----:B------:R-:W-:Y:S02]  /*34f0*/  ULOP3.LUT UR28, UR5, 0x10000, URZ, 0xfc, !UPT ;  /* 0x00010000051c7892 */ /* 0x000fe4000f8efcff */
[----:B------:R-:W-:Y:S02]  /*3500*/  ULOP3.LUT UR29, UR4, 0x10000, URZ, 0xfc, !UPT ;  /* 0x00010000041d7892 */ /* 0x000fe4000f8efcff */
[----:B------:R-:W-:Y:S01]  /*3510*/  UIADD3 UR41, UPT, UPT, -UR41, URZ, URZ ;  /* 0x000000ff29297290 */ /* 0x000fe2000fffe1ff */
[----:B------:R-:W-:Y:S01]  /*3520*/  UMOV UR34, 0x0 ;  /* 0x0000000000227882 */ /* 0x000fe20000000000 */
[----:B------:R-:W-:Y:S01]  /*3530*/  UMOV UR35, 0x8100010 ;  /* 0x0810001000237882 */ /* 0x000fe20000000000 */
[----:B------:R-:W-:Y:S01]  /*3540*/  UMOV UR32, 0x0 ;  /* 0x0000000000207882 */ /* 0x000fe20000000000 */
[----:B------:R-:W-:Y:S01]  /*3550*/  UMOV UR33, 0x8100010 ;  /* 0x0810001000217882 */ /* 0x000fe20000000000 */
[----:B-1----:R-:W-:-:S15]  /*3560*/  R2UR UR42, R0 ;  /* 0x00000000002a72ca */ /* 0x002fde00000e0000 */
.L_x_71:
[----:B------:R-:W-:Y:S02]  /*3570*/  LEA R0, R10, UR26, 0x3 ;  /* 0x0000001a0a007c11 */ /* 0x000fe4000f8e18ff */
[----:B------:R-:W-:Y:S02]  /*3580*/  SHF.L.U32 R2, R9, 0x1f, RZ ;  /* 0x0000001f09027819 */ /* 0x000fe400000006ff */
[----:B------:R-:W-:Y:S01]  /*3590*/  PLOP3.LUT P0, PT, PT, PT, UP4, 0x80, 0x8 ;  /* 0x000000000008781c */ /* 0x000fe20003f0f048 */
[----:B------:R-:W-:Y:S01]  /*35a0*/  VIADD R3, R0, 0xb0 ;  /* 0x000000b000037836 */ /* 0x000fe20000000000 */
[----:B-1----:R-:W1:Y:S02]  /*35b0*/  SYNCS.PHASECHK.TRANS64.TRYWAIT P1, [R0+URZ+0xa0], R2 ;  /* 0x0000a002000075a7 */ /* 0x002e6400080211ff */
[----:B-1-3--:R-:W-:Y:S09]  /*35c0*/  @!P1 BRA `(.L_x_65) ;  /* 0x0000004000709947 */ /* 0x00aff20003800000 */
.L_x_130:
[----:B------:R-:W-:Y:S01]  /*35d0*/  LEA R4, R10, UR26, 0x4 ;  /* 0x0000001a0a047c11 */ /* 0x000fe2000f8e20ff */
[----:B------:R-:W-:Y:S01]  /*35e0*/  @UP4 ULEA UR4, UR22, UR26, 0x3 ;  /* 0x0000001a16044291 */ /* 0x000fe2000f8e18ff */
[----:B------:R-:W-:Y:S01]  /*35f0*/  PLOP3.LUT P2, PT, PT, PT, PT, 0x80, 0x8 ;  /* 0x000000000008781c */ /* 0x000fe20003f4f070 */
[----:B------:R-:W-:Y:S01]  /*3600*/  ULEA UR30, UR31, UR26, 0x3 ;  /* 0x0000001a1f1e7291 */ /* 0x000fe2000f8e18ff */
[----:B------:R-:W-:Y:S01]  /*3610*/  PRMT R3, RZ, 0x654, R3 ;  /* 0x00000654ff037816 */ /* 0x000fe20000000003 */
[----:B------:R-:W-:Y:S01]  /*3620*/  ULEA UR11, UR31, UR42, 0x6 ;  /* 0x0000002a1f0b7291 */ /* 0x000fe2000f8e30ff */
[----:B------:R-:W2:Y:S01]  /*3630*/  LDS.128 R4, [R4+0x130] ;  /* 0x0001300004047984 */ /* 0x000ea20000000c00 */
[----:B-1----:R-:W-:Y:S02]  /*3640*/  @P0 SHF.L.U32 R2, R8, 0x1f, RZ ;  /* 0x0000001f08020819 */ /* 0x002fe400000006ff */
[----:B------:R-:W-:Y:S01]  /*3650*/  SHF.L.U32 R0, R11, 0x1f, RZ ;  /* 0x0000001f0b007819 */ /* 0x000fe200000006ff */
[----:B------:R-:W-:Y:S01]  /*3660*/  @!PT LDS RZ, [RZ] ;  /* 0x00000000fffff984 */ /* 0x000fe20000000800 */
[----:B------:R-:W-:Y:S01]  /*3670*/  @!PT LDS RZ, [RZ] ;  /* 0x00000000fffff984 */ /* 0x000fe20000000800 */
[----:B------:R-:W-:Y:S01]  /*3680*/  @!PT LDS RZ, [RZ] ;  /* 0x00000000fffff984 */ /* 0x000fe20000000800 */
[----:B------:R-:W-:Y:S01]  /*3690*/  @!PT LDS RZ, [RZ] ;  /* 0x00000000fffff984 */ /* 0x000fe20000000800 */
[----:B------:R1:W-:Y:S06]  /*36a0*/  MEMBAR.ALL.CTA ;  /* 0x0000000000007992 */ /* 0x0003ec0000008000 */
[----:B-1----:R-:W1:Y:S02]  /*36b0*/  FENCE.VIEW.ASYNC.S ;  /* 0x00000000000073c6 */ /* 0x002e640000000000 */
[----:B-1----:R1:W-:Y:S01]  /*36c0*/  SYNCS.ARRIVE.TRANS64.RED.A1T0 RZ, [R3+URZ], RZ ;  /* 0x000000ff03ff79a7 */ /* 0x0023e200081004ff */
[----:B------:R1:W3:Y:S01]  /*36d0*/  @P0 SYNCS.PHASECHK.TRANS64.TRYWAIT P2, [UR4], R2 ;  /* 0x00000002ff0005a7 */ /* 0x0002e20008041104 */
[----:B--2---:R-:W-:Y:S01]  /*36e0*/  LOP3.LUT P1, RZ, R6, 0x1, RZ, 0xc0, !PT ;  /* 0x0000000106ff7812 */ /* 0x004fe2000782c0ff */
[----:B------:R-:W2:Y:S02]  /*36f0*/  SYNCS.PHASECHK.TRANS64.TRYWAIT P0, [UR30+0xe0], R0 ;  /* 0x0000e000ff0075a7 */ /* 0x000ea4000800111e */
[----:B-123--:R-:W-:Y:S10]  /*3700*/  @!P0 BRA `(.L_x_66) ;  /* 0x0000004000348947 */ /* 0x00eff40003800000 */
.L_x_132:
[----:B------:R-:W-:Y:S01]  /*3710*/  IADD3 R10, PT, PT, R10, 0x1, RZ ;  /* 0x000000010a0a7810 */ /* 0x000fe20007ffe0ff */
[----:B------:R-:W-:Y:S06]  /*3720*/  BRA.U !UP4, `(.L_x_67) ;  /* 0x000000010cc07547 */ /* 0x000fec000b800000 */
[----:B------:R-:W-:Y:S01]  /*3730*/  UPLOP3.LUT UP2, UPT, UPT, UPT, UPT, 0x40, 0x4 ;  /* 0x000000000004789c */ /* 0x000fe20003f4e870 */
[----:B------:R-:W-:Y:S01]  /*3740*/  UMOV UR24, UR41 ;  /* 0x0000002900187c82 */ /* 0x000fe20008000000 */
[----:B------:R-:W-:Y:S01]  /*3750*/  UMOV UR23, UR40 ;  /* 0x0000002800177c82 */ /* 0x000fe20008000000 */
[----:B------:R-:W-:-:S08]  /*3760*/  UMOV UR10, UR22 ;  /* 0x00000016000a7c82 */ /* 0x000fd00008000000 */
.L_x_70:
[----:B------:R-:W-:Y:S02]  /*3770*/  UIADD3 UR24, UPT, UPT, UR24, 0x1, URZ ;  /* 0x0000000118187890 */ /* 0x000fe4000fffe0ff */
[----:B--2---:R-:W-:Y:S02]  /*3780*/  ULEA UR5, UR10, UR26, 0x3 ;  /* 0x0000001a0a057291 */ /* 0x004fe4000f8e18ff */
[----:B------:R-:W-:Y:S01]  /*3790*/  UISETP.NE.AND UP3, UPT, UR24, URZ, UPT ;  /* 0x000000ff1800728c */ /* 0x000fe2000bf65270 */
[----:B---3--:R-:W-:Y:S10]  /*37a0*/  @P2 BRA `(.L_x_68) ;  /* 0x00000000000c2947 */ /* 0x008ff40003800000 */
[----:B-1----:R-:W-:Y:S04]  /*37b0*/  SHF.L.U32 R2, R8, 0x1f, RZ ;  /* 0x0000001f08027819 */ /* 0x002fe800000006ff */
[----:B------:R-:W1:Y:S02]  /*37c0*/  SYNCS.PHASECHK.TRANS64.TRYWAIT P0, [UR5], R2 ;  /* 0x00000002ff0075a7 */ /* 0x000e640008001105 */
[----:B-1----:R-:W-:Y:S05]  /*37d0*/  @!P0 BRA `(.L_x_69) ;  /* 0x0000004000188947 */ /* 0x002fea0003800000 */
.L_x_68:
[----:B------:R-:W-:Y:S01]  /*37e0*/  UISETP.NE.AND UP0, UPT, UR23, 0x1, UPT ;  /* 0x000000011700788c */ /* 0x000fe2000bf05270 */
[----:B------:R-:W-:Y:S01]  /*37f0*/  PLOP3.LUT P2, PT, PT, PT, PT, 0x80, 0x8 ;  /* 0x000000000008781c */ /* 0x000fe20003f4f070 */
[----:B------:R-:W-:Y:S02]  /*3800*/  UIADD3 UR4, UPT, UPT, UR10, 0x1, URZ ;  /* 0x000000010a047890 */ /* 0x000fe4000fffe0ff */
[----:B------:R-:W-:Y:S02]  /*3810*/  UIADD3 UR25, UPT, UPT, UR5, 0x40, URZ ;  /* 0x0000004005197890 */ /* 0x000fe4000fffe0ff */
[----:B------:R-:W-:Y:S01]  /*3820*/  UISETP.NE.AND UP1, UPT, UR4, 0x8, UPT ;  /* 0x000000080400788c */ /* 0x000fe2000bf25270 */
[----:B------:R-:W-:Y:S01]  /*3830*/  PLOP3.LUT P0, PT, PT, PT, UP0, 0x80, 0x8 ;  /* 0x000000000008781c */ /* 0x000fe20003f0f008 */
[----:B------:R-:W-:Y:S02]  /*3840*/  UIADD3 UR23, UPT, UPT, UR23, -0x1, URZ ;  /* 0xffffffff17177890 */ /* 0x000fe4000fffe0ff */
[----:B------:R-:W-:Y:S02]  /*3850*/  USEL UR6, URZ, 0x1, UP1 ;  /* 0x00000001ff067887 */ /* 0x000fe40008800000 */
[----:B------:R-:W-:Y:S01]  /*3860*/  USEL UR22, UR4, URZ, UP1 ;  /* 0x000000ff04167287 */ /* 0x000fe20008800000 */
[----:B------:R-:W-:Y:S01]  /*3870*/  UMOV UR7, 0x40004040 ;  /* 0x4000404000077882 */ /* 0x000fe20000000000 */
[----:B------:R-:W-:Y:S02]  /*3880*/  UMOV UR5, 0x40004040 ;  /* 0x4000404000057882 */ /* 0x000fe40000000000 */
[----:B------:R-:W-:Y:S01]  /*3890*/  @UP0 ULEA UR4, UR22, UR26, 0x3 ;  /* 0x0000001a16040291 */ /* 0x000fe2000f8e18ff */
[----:B------:R-:W-:Y:S01]  /*38a0*/  LOP3.LUT R8, R8, UR6, RZ, 0x3c, !PT ;  /* 0x0000000608087c12 */ /* 0x000fe2000f8e3cff */
[----:B------:R-:W-:Y:S01]  /*38b0*/  ULEA UR6, UR10, UR29, 0x9 ;  /* 0x0000001d0a067291 */ /* 0x000fe2000f8e48ff */
[----:B------:R-:W-:Y:S02]  /*38c0*/  UMOV UR21, 0x40004040 ;  /* 0x4000404000157882 */ /* 0x000fe40000000000 */
[----:B-1----:R-:W-:Y:S01]  /*38d0*/  @P0 SHF.L.U32 R0, R8, 0x1f, RZ ;  /* 0x0000001f08000819 */ /* 0x002fe200000006ff */
[----:B------:R-:W-:Y:S02]  /*38e0*/  UIADD3 UR20, UPT, UPT, UR6, 0x2, URZ ;  /* 0x0000000206147890 */ /* 0x000fe4000fffe0ff */
[----:B------:R-:W-:Y:S01]  /*38f0*/  UIADD3 UR16, UPT, UPT, UR6, 0x4, URZ ;  /* 0x0000000406107890 */ /* 0x000fe2000fffe0ff */
[----:B------:R2:W3:Y:S01]  /*3900*/  @P0 SYNCS.PHASECHK.TRANS64.TRYWAIT P2, [UR4], R0 ;  /* 0x00000000ff0005a7 */ /* 0x0004e20008041104 */
[----:B------:R-:W-:Y:S02]  /*3910*/  ULEA UR4, UR10, UR28, 0xa ;  /* 0x0000001c0a047291 */ /* 0x000fe4000f8e50ff */
[----:B------:R-:W-:Y:S02]  /*3920*/  UIADD3 UR12, UPT, UPT, UR6, 0x6, URZ ;  /* 0x00000006060c7890 */ /* 0x000fe4000fffe0ff */
[----:B------:R-:W-:Y:S02]  /*3930*/  UIADD3 UR18, UPT, UPT, UR4, 0x2, URZ ;  /* 0x0000000204127890 */ /* 0x000fe4000fffe0ff */
[----:B------:R-:W-:Y:S02]  /*3940*/  UIADD3 UR14, UPT, UPT, UR4, 0x4, URZ ;  /* 0x00000004040e7890 */ /* 0x000fe4000fffe0ff */
[----:B------:R-:W-:Y:S01]  /*3950*/  UIADD3 UR8, UPT, UPT, UR4, 0x6, URZ ;  /* 0x0000000604087890 */ /* 0x000fe2000fffe0ff */
[----:B------:R2:W-:Y:S01]  /*3960*/  UTCQMMA gdesc[UR4], gdesc[UR6], tmem[UR11], tmem[UR38], idesc[UR39], UP2 ;  /* 0x00ff2606040075ea */ /* 0x0005e2000900030b */
[----:B------:R-:W-:Y:S01]  /*3970*/  UPLOP3.LUT UP2, UPT, UPT, UPT, UPT, 0x80, 0x8 ;  /* 0x000000000008789c */ /* 0x000fe20003f4f070 */
[----:B------:R-:W-:Y:S01]  /*3980*/  UMOV UR19, 0x40004040 ;  /* 0x4000404000137882 */ /* 0x000fe20000000000 */
[----:B------:R-:W-:Y:S01]  /*3990*/  UMOV UR17, 0x40004040 ;  /* 0x4000404000117882 */ /* 0x000fe20000000000 */
[----:B------:R2:W-:Y:S01]  /*39a0*/  UTCQMMA gdesc[UR18], gdesc[UR20], tmem[UR11], tmem[UR36], idesc[UR37], UPT ;  /* 0x00ff2414120075ea */ /* 0x0005e2000b80030b */
[----:B------:R-:W-:Y:S01]  /*39b0*/  UMOV UR15, 0x40004040 ;  /* 0x40004040000f7882 */ /* 0x000fe20000000000 */
[----:B------:R-:W-:Y:S01]  /*39c0*/  UMOV UR13, 0x40004040 ;  /* 0x40004040000d7882 */ /* 0x000fe20000000000 */
[----:B------:R-:W-:Y:S01]  /*39d0*/  UMOV UR9, 0x40004040 ;  /* 0x4000404000097882 */ /* 0x000fe20000000000 */
[----:B------:R2:W-:Y:S01]  /*39e0*/  UTCQMMA gdesc[UR14], gdesc[UR16], tmem[UR11], tmem[UR34], idesc[UR35], UPT ;  /* 0x00ff22100e0075ea */ /* 0x0005e2000b80030b */
[----:B------:R2:W-:Y:S01]  /*39f0*/  UTCQMMA gdesc[UR8], gdesc[UR12], tmem[UR11], tmem[UR32], idesc[UR33], UPT ;  /* 0x00ff200c080075ea */ /* 0x0005e2000b80030b */
[----:B------:R2:W-:Y:S01]  /*3a00*/  UTCBAR.MULTICAST [UR25], URZ, UR27 ;  /* 0x000000ff190073e9 */ /* 0x0005e2000800081b */
[----:B------:R-:W-:Y:S01]  /*3a10*/  UMOV UR10, UR22 ;  /* 0x00000016000a7c82 */ /* 0x000fe20008000000 */
[----:B------:R-:W-:Y:S05]  /*3a20*/  BRA.U UP3, `(.L_x_70) ;  /* 0xfffffffd03507547 */ /* 0x000fea000b83ffff */
.L_x_67:
[----:B--2---:R-:W-:Y:S01]  /*3a30*/  UIADD3 UR4, UPT, UPT, UR31, 0x1, URZ ;  /* 0x000000011f047890 */ /* 0x004fe2000fffe0ff */
[C---:B------:R-:W-:Y:S01]  /*3a40*/  ISETP.NE.AND P0, PT, R10.reuse, 0x2, PT ;  /* 0x000000020a00780c */ /* 0x040fe20003f05270 */
[----:B------:R-:W-:Y:S02]  /*3a50*/  UIADD3 UR5, UPT, UPT, UR30, 0xc0, URZ ;  /* 0x000000c01e057890 */ /* 0x000fe4000fffe0ff */
[----:B------:R-:W-:Y:S01]  /*3a60*/  UISETP.NE.AND UP0, UPT, UR4, 0x4, UPT ;  /* 0x000000040400788c */ /* 0x000fe2000bf05270 */
[----:B-1----:R-:W-:Y:S02]  /*3a70*/  SEL R0, RZ, 0x1, P0 ;  /* 0x00000001ff007807 */ /* 0x002fe40000000000 */
[----:B------:R-:W-:Y:S01]  /*3a80*/  SEL R10, R10, RZ, P0 ;  /* 0x000000ff0a0a7207 */ /* 0x000fe20000000000 */
[----:B------:R-:W-:Y:S01]  /*3a90*/  USEL UR6, URZ, 0x1, UP0 ;  /* 0x00000001ff067887 */ /* 0x000fe20008000000 */
[----:B------:R-:W-:Y:S01]  /*3aa0*/  LOP3.LUT R9, R9, R0, RZ, 0x3c, !PT ;  /* 0x0000000009097212 */ /* 0x000fe200078e3cff */
[----:B------:R-:W-:Y:S01]  /*3ab0*/  USEL UR31, UR4, URZ, UP0 ;  /* 0x000000ff041f7287 */ /* 0x000fe20008000000 */
[----:B------:R1:W-:Y:S03]  /*3ac0*/  UTCBAR [UR5], URZ ;  /* 0x000000ff050073e9 */ /* 0x0003e600080000ff */
[----:B------:R-:W-:Y:S01]  /*3ad0*/  LOP3.LUT R11, R11, UR6, RZ, 0x3c, !PT ;  /* 0x000000060b0b7c12 */ /* 0x000fe2000f8e3cff */
[----:B------:R-:W-:Y:S07]  /*3ae0*/  @P1 BRA `(.L_x_71) ;  /* 0xfffffff800a01947 */ /* 0x000fee000383ffff */
[----:B------:R-:W2:Y:S01]  /*3af0*/  S2UR UR8, SR_CgaCtaId ;  /* 0x00000000000879c3 */ /* 0x000ea20000008800 */
[----:B------:R-:W-:Y:S01]  /*3b00*/  ELECT P0, URZ, PT ;  /* 0x0000000000ff782f */ /* 0x000fe20003800000 */
[----:B------:R-:W-:Y:S01]  /*3b10*/  IMAD.MOV.U32 R0, RZ, RZ, 0x1 ;  /* 0x00000001ff007424 */ /* 0x000fe200078e00ff */
[----:B------:R-:W-:Y:S01]  /*3b20*/  UIADD3 UR26, UPT, UPT, UR26, 0xe0, URZ ;  /* 0x000000e01a1a7890 */ /* 0x000fe2000fffe0ff */
[----:B------:R-:W-:Y:S01]  /*3b30*/  SHF.L.U32 R2, R11, 0x1f, RZ ;  /* 0x0000001f0b027819 */ /* 0x000fe200000006ff */
[----:B------:R-:W-:-:S03]  /*3b40*/  UMOV UR4, 0x40 ;  /* 0x0000004000047882 */ /* 0x000fc60000000000 */
[----:B------:R-:W-:Y:S01]  /*3b50*/  UVIRTCOUNT.DEALLOC.SMPOOL 0x80 ;  /* 0x000000800000784c */ /* 0x000fe20000000000 */
[----:B--2---:R-:W-:Y:S02]  /*3b60*/  ULEA UR8, UR8, UR4, 0x18 ;  /* 0x0000000408087291 */ /* 0x004fe4000f8ec0ff */
[----:B------:R-:W-:-:S07]  /*3b70*/  ULEA UR4, UR31, UR26, 0x3 ;  /* 0x0000001a1f047291 */ /* 0x000fce000f8e18ff */
[----:B------:R2:W-:Y:S02]  /*3b80*/  @P0 STS.U8 [UR8+0x1c], R0 ;  /* 0x00001c00ff000988 */ /* 0x0005e40008000008 */
[----:B------:R-:W4:Y:S02]  /*3b90*/  SYNCS.PHASECHK.TRANS64.TRYWAIT P0, [UR4], R2 ;  /* 0x00000002ff0075a7 */ /* 0x000f240008001104 */
[----:B--2-4-:R-:W-:Y:S05]  /*3ba0*/  @!P0 BRA `(.L_x_72) ;  /* 0x0000003c003c8947 */ /* 0x014fea0003800000 */
.L_x_135:
[----:B------:R-:W-:-:S04]  /*3bb0*/  UIADD3 UR4, UPT, UPT, UR31, 0x1, URZ ;  /* 0x000000011f047890 */ /* 0x000fc8000fffe0ff */
[----:B------:R-:W-:-:S04]  /*3bc0*/  UISETP.NE.AND UP0, UPT, UR4, 0x4, UPT ;  /* 0x000000040400788c */ /* 0x000fc8000bf05270 */
[----:B------:R-:W-:Y:S02]  /*3bd0*/  USEL UR6, URZ, 0x1, UP0 ;  /* 0x00000001ff067887 */ /* 0x000fe40008000000 */
[----:B------:R-:W-:-:S04]  /*3be0*/  USEL UR4, UR4, URZ, UP0 ;  /* 0x000000ff04047287 */ /* 0x000fc80008000000 */
[----:B-1----:R-:W-:Y:S01]  /*3bf0*/  ULEA UR5, UR4, UR26, 0x3 ;  /* 0x0000001a04057291 */ /* 0x002fe2000f8e18ff */
[----:B--2---:R-:W-:-:S04]  /*3c00*/  LOP3.LUT R2, R11, UR6, RZ, 0x3c, !PT ;  /* 0x000000060b027c12 */ /* 0x004fc8000f8e3cff */
[----:B------:R-:W-:-:S04]  /*3c10*/  SHF.L.U32 R3, R2, 0x1f, RZ ;  /* 0x0000001f02037819 */ /* 0x000fc800000006ff */
[----:B------:R-:W1:Y:S02]  /*3c20*/  SYNCS.PHASECHK.TRANS64.TRYWAIT P0, [UR5], R3 ;  /* 0x00000003ff0075a7 */ /* 0x000e640008001105 */
[----:B-1----:R-:W-:Y:S05]  /*3c30*/  @!P0 BRA `(.L_x_73) ;  /* 0x0000003c00308947 */ /* 0x002fea0003800000 */
.L_x_137:
        /* <DEDUP_REMOVED lines=9> */
.L_x_139:
[----:B------:R-:W-:-:S04]  /*3cd0*/  UIADD3 UR4, UPT, UPT, UR4, 0x1, URZ ;  /* 0x0000000104047890 */ /* 0x000fc8000fffe0ff */
[----:B------:R-:W-:-:S04]  /*3ce0*/  UISETP.NE.AND UP0, UPT, UR4, 0x4, UPT ;  /* 0x000000040400788c */ /* 0x000fc8000bf05270 */
[----:B------:R-:W-:Y:S02]  /*3cf0*/  USEL UR5, URZ, 0x1, UP0 ;  /* 0x00000001ff057887 */ /* 0x000fe40008000000 */
[----:B------:R-:W-:-:S04]  /*3d00*/  USEL UR4, UR4, URZ, UP0 ;  /* 0x000000ff04047287 */ /* 0x000fc80008000000 */
[----:B------:R-:W-:Y:S01]  /*3d10*/  ULEA UR4, UR4, UR26, 0x3 ;  /* 0x0000001a04047291 */ /* 0x000fe2000f8e18ff */
[----:B------:R-:W-:-:S04]  /*3d20*/  LOP3.LUT R2, R2, UR5, RZ, 0x3c, !PT ;  /* 0x0000000502027c12 */ /* 0x000fc8000f8e3cff */
[----:B------:R-:W-:-:S04]  /*3d30*/  SHF.L.U32 R2, R2, 0x1f, RZ ;  /* 0x0000001f02027819 */ /* 0x000fc800000006ff */
[----:B------:R-:W2:Y:S02]  /*3d40*/  SYNCS.PHASECHK.TRANS64.TRYWAIT P0, [UR4], R2 ;  /* 0x00000002ff0075a7 */ /* 0x000ea40008001104 */
[----:B--2---:R-:W-:Y:S05]  /*3d50*/  @!P0 BRA `(.L_x_75) ;  /* 0x0000003c00188947 */ /* 0x004fea0003800000 */
.L_x_141:
[----:B------:R-:W-:Y:S01]  /*3d60*/  NOP ;  /* 0x0000000000007918 */ /* 0x000fe20000000000 */
[----:B-1----:R-:W1:Y:S01]  /*3d70*/  LDS R0, [UR8+0x14] ;  /* 0x00001408ff007984 */ /* 0x002e620008000800 */
[----:B------:R-:W-:Y:S01]  /*3d80*/  ULOP3.LUT UR4, UR42, 0xffff, URZ, 0xc0, !UPT ;  /* 0x0000ffff2a047892 */ /* 0x000fe2000f8ec0ff */
[----:B------:R-:W-:Y:S01]  /*3d90*/  UMOV UR5, 0xffff ;  /* 0x0000ffff00057882 */ /* 0x000fe20000000000 */
[----:B------:R-:W-:Y:S02]  /*3da0*/  UMOV UR6, 0x1 ;  /* 0x0000000100067882 */ /* 0x000fe40000000000 */
[----:B------:R-:W-:-:S04]  /*3db0*/  USHF.R.U32.HI UR4, URZ, 0x5, UR4 ;  /* 0x00000005ff047899 */ /* 0x000fc80008011604 */
[----:B------:R-:W-:Y:S02]  /*3dc0*/  USHF.L.U32 UR5, UR5, UR4, URZ ;  /* 0x0000000405057299 */ /* 0x000fe400080006ff */
[----:B------:R-:W-:-:S04]  /*3dd0*/  USHF.L.U32 UR4, UR6, UR4, URZ ;  /* 0x0000000406047299 */ /* 0x000fc800080006ff */
[----:B-1----:R-:W-:-:S04]  /*3de0*/  LOP3.LUT R0, R0, UR5, RZ, 0xc0, !PT ;  /* 0x0000000500007c12 */ /* 0x002fc8000f8ec0ff */
[----:B------:R-:W-:-:S13]  /*3df0*/  ISETP.NE.AND P0, PT, R0, UR5, PT ;  /* 0x0000000500007c0c */ /* 0x000fda000bf05270 */
[----:B------:R-:W-:Y:S05]  /*3e00*/  @P0 BRA `(.L_x_76) ;  /* 0x0000000000580947 */ /* 0x000fea0003800000 */
[----:B------:R-:W1:Y:S02]  /*3e10*/  LDS R0, [UR8+0x18] ;  /* 0x00001808ff007984 */ /* 0x000e640008000800 */
[----:B-1----:R-:W-:-:S04]  /*3e20*/  LOP3.LUT R0, R0, UR4, RZ, 0xc0, !PT ;  /* 0x0000000400007c12 */ /* 0x002fc8000f8ec0ff */
[----:B------:R-:W-:-:S13]  /*3e30*/  ISETP.NE.AND P0, PT, R0, UR4, PT ;  /* 0x0000000400007c0c */ /* 0x000fda000bf05270 */
[----:B------:R-:W-:Y:S05]  /*3e40*/  @P0 BRA `(.L_x_77) ;  /* 0x00000000003c0947 */ /* 0x000fea0003800000 */
[----:B------:R-:W1:Y:S01]  /*3e50*/  S2R R2, SR_LANEID ;  /* 0x0000000000027919 */ /* 0x000e620000000000 */
[----:B------:R-:W-:-:S06]  /*3e60*/  ULOP3.LUT UR5, URZ, UR5, URZ, 0x33, !UPT ;  /* 0x00000005ff057292 */ /* 0x000fcc000f8e33ff */
[----:B------:R-:W-:-:S04]  /*3e70*/  IMAD.U32 R0, RZ, RZ, UR5 ;  /* 0x00000005ff007e24 */ /* 0x000fc8000f8e00ff */
[----:B------:R2:W4:Y:S02]  /*3e80*/  REDUX UR7, R0 ;  /* 0x00000000000773c4 */ /* 0x0005240000000000 */
[----:B------:R1:W-:Y:S01]  /*3e90*/  UTCATOMSWS.AND URZ, UR5 ;  /* 0x0000000500ff79e3 */ /* 0x0003e20008000000 */
[----:B--2---:R-:W-:Y:S01]  /*3ea0*/  LOP3.LUT R0, RZ, UR4, RZ, 0x33, !PT ;  /* 0x00000004ff007c12 */ /* 0x004fe2000f8e33ff */
[----:B------:R-:W-:Y:S02]  /*3eb0*/  VOTEU.ANY UR4, UPT, PT ;  /* 0x0000000000047886 */ /* 0x000fe400038e0100 */
[----:B------:R-:W-:Y:S02]  /*3ec0*/  UFLO.U32 UR4, UR4 ;  /* 0x00000004000472bd */ /* 0x000fe400080e0000 */
[----:B------:R-:W2:Y:S04]  /*3ed0*/  REDUX UR6, R0 ;  /* 0x00000000000673c4 */ /* 0x000ea80000000000 */
[----:B-1----:R-:W-:-:S02]  /*3ee0*/  ISETP.EQ.U32.AND P0, PT, R2, UR4, PT ;  /* 0x0000000402007c0c */ /* 0x002fc4000bf02070 */
[----:B----4-:R-:W-:-:S11]  /*3ef0*/  MOV R2, UR7 ;  /* 0x0000000700027c02 */ /* 0x010fd60008000f00 */
[----:B------:R1:W-:Y:S01]  /*3f00*/  @P0 ATOMS.AND RZ, [UR8+0x14], R2 ;  /* 0x00001402ffff098c */ /* 0x0003e2000a800008 */
[----:B--2---:R-:W-:-:S05]  /*3f10*/  IMAD.U32 R0, RZ, RZ, UR6 ;  /* 0x00000006ff007e24 */ /* 0x004fca000f8e00ff */
[----:B------:R1:W-:Y:S01]  /*3f20*/  @P0 ATOMS.AND RZ, [UR8+0x18], R0 ;  /* 0x00001800ffff098c */ /* 0x0003e2000a800008 */
[----:B------:R-:W-:Y:S05]  /*3f30*/  BRA `(.L_x_78) ;  /* 0x0000000000147947 */ /* 0x000fea0003800000 */
.L_x_77:
[----:B------:R-:W-:Y:S02]  /*3f40*/  MOV R2, 0x3f60 ;  /* 0x00003f6000027802 */ /* 0x000fe40000000f00 */
[----:B---3-5:R-:W-:Y:S05]  /*3f50*/  CALL.REL.NOINC `($__internal_0_$__cuda_sm10x_tcgen05_guardrail_trap_col_being_dealloced_not_returned_by_alloc) ;  /* 0x0000003c00347944 */ /* 0x028fea0003c00000 */
[----:B------:R-:W-:Y:S05]  /*3f60*/  BRA `(.L_x_78) ;  /* 0x0000000000087947 */ /* 0x000fea0003800000 */
.L_x_76:
[----:B------:R-:W-:Y:S02]  /*3f70*/  MOV R2, 0x3f90 ;  /* 0x00003f9000027802 */ /* 0x000fe40000000f00 */
[----:B---3-5:R-:W-:Y:S05]  /*3f80*/  CALL.REL.NOINC `($__internal_2_$__cuda_sm10x_tcgen05_guardrail_trap_unallocated_columns_being_dealloced) ;  /* 0x0000003c00407944 */ /* 0x028fea0003c00000 */
.L_x_78:
[----:B------:R-:W-:Y:S01]  /*3f90*/  NOP ;  /* 0x0000000000007918 */ /* 0x000fe20000000000 */
[----:B------:R-:W-:Y:S05]  /*3fa0*/  EXIT ;  /* 0x000000000000794d */ /* 0x000fea0003800000 */
.L_x_60:
[----:B------:R-:W-:-:S09]  /*3fb0*/  UISETP.NE.OR UP0, UPT, UR22, 0x3, !UP3 ;  /* 0x000000031600788c */ /* 0x000fd2000df05670 */
[----:B------:R-:W-:Y:S05]  /*3fc0*/  BRA.U UP0, `(.L_x_79) ;  /* 0x0000000d00087547 */ /* 0x000fea000b800000 */
[----:B------:R-:W1:Y:S01]  /*3fd0*/  LDCU UR26, c[0x0][0x370] ;  /* 0x00006e00ff1a77ac */ /* 0x000e620008000800 */
[----:B------:R-:W2:Y:S01]  /*3fe0*/  LDC.64 R16, c[0x0][0x348] ;  /* 0x0000d200ff107b82 */ /* 0x000ea20000000a00 */
[----:B------:R-:W-:Y:S02]  /*3ff0*/  HFMA2 R13, -RZ, RZ, 0, 0 ;  /* 0x00000000ff0d7431 */ /* 0x000fe400000001ff */
[----:B------:R-:W-:Y:S01]  /*4000*/  IMAD.MOV.U32 R15, RZ, RZ, 0x1 ;  /* 0x00000001ff0f7424 */ /* 0x000fe200078e00ff */
[----:B------:R-:W1:Y:S01]  /*4010*/  LDCU.128 UR28, c[0x0][0xb10] ;  /* 0x00016200ff1c77ac */ /* 0x000e620008000c00 */
[----:B------:R-:W-:Y:S01]  /*4020*/  IMAD.MOV.U32 R14, RZ, RZ, RZ ;  /* 0x000000ffff0e7224 */ /* 0x000fe200078e00ff */
[----:B------:R-:W-:Y:S01]  /*4030*/  MOV R12, 0x2000 ;  /* 0x00002000000c7802 */ /* 0x000fe20000000f00 */
[----:B------:R-:W3:Y:S01]  /*4040*/  LDCU UR25, c[0x0][0x374] ;  /* 0x00006e80ff1977ac */ /* 0x000ee20008000800 */
[----:B------:R-:W4:Y:S01]  /*4050*/  LDC.64 R2, c[0x0][0x888] ;  /* 0x00022200ff027b82 */ /* 0x000f220000000a00 */
[----:B------:R-:W3:Y:S01]  /*4060*/  LDCU UR16, c[0x0][0xb0c] ;  /* 0x00016180ff1077ac */ /* 0x000ee20008000800 */
[----:B------:R-:W2:Y:S06]  /*4070*/  LDCU UR35, c[0x0][0xb20] ;  /* 0x00016400ff2377ac */ /* 0x000eac0008000800 */
[----:B------:R-:W4:Y:S01]  /*4080*/  LDC.64 R4, c[0x0][0x890] ;  /* 0x00022400ff047b82 */ /* 0x000f220000000a00 */
[----:B------:R-:W2:Y:S01]  /*4090*/  LDCU UR4, c[0x0][0xb30] ;  /* 0x00016600ff0477ac */ /* 0x000ea20008000800 */
[----:B------:R-:W-:Y:S01]  /*40a0*/  UMOV UR17, 0x400 ;  /* 0x0000040000117882 */ /* 0x000fe20000000000 */
[----:B-1----:R-:W-:-:S02]  /*40b0*/  UIMAD.WIDE.U32 UR6, UR26, UR28, URZ ;  /* 0x0000001c1a0672a5 */ /* 0x002fc4000f8e00ff */
[----:B---3--:R-:W-:Y:S02]  /*40c0*/  UIMAD.WIDE.U32 UR8, UR25, UR31, URZ ;  /* 0x0000001f190872a5 */ /* 0x008fe4000f8e00ff */
[----:B------:R-:W-:Y:S02]  /*40d0*/  ULEA UR17, UR61, UR17, 0x18 ;  /* 0x000000113d117291 */ /* 0x000fe4000f8ec0ff */
[----:B------:R-:W-:Y:S02]  /*40e0*/  UPLOP3.LUT UP3, UPT, UPT, UPT, UPT, 0x40, 0x4 ;  /* 0x000000000004789c */ /* 0x000fe40003f6e870 */
[----:B------:R-:W-:Y:S01]  /*40f0*/  UIADD3 UR27, UPT, UPT, UR17, 0x80, URZ ;  /* 0x00000080111b7890 */ /* 0x000fe2000fffe0ff */
[----:B------:R-:W-:Y:S01]  /*4100*/  UMOV UR6, UR7 ;  /* 0x0000000700067c82 */ /* 0x000fe20008000000 */
[----:B------:R-:W-:Y:S01]  /*4110*/  UMOV UR32, UR9 ;  /* 0x0000000900207c82 */ /* 0x000fe20008000000 */
[----:B------:R-:W-:Y:S02]  /*4120*/  UISETP.GE.AND UP0, UPT, UR40, 0x1, UPT ;  /* 0x000000012800788c */ /* 0x000fe4000bf06270 */
[----:B------:R-:W-:Y:S01]  /*4130*/  UISETP.NE.AND UP4, UPT, UR40, 0x1, UPT ;  /* 0x000000012800788c */ /* 0x000fe2000bf85270 */
[----:B------:R-:W1:Y:S01]  /*4140*/  LDCU.64 UR14, c[0x0][0xb28] ;  /* 0x00016500ff0e77ac */ /* 0x000e620008000a00 */
[----:B------:R-:W-:-:S02]  /*4150*/  UISETP.NE.AND UP6, UPT, UR16, 0x1, UPT ;  /* 0x000000011000788c */ /* 0x000fc4000bfc5270 */
[----:B------:R-:W-:Y:S02]  /*4160*/  UISETP.NE.AND UP5, UPT, UR30, 0x1, UPT ;  /* 0x000000011e00788c */ /* 0x000fe4000bfa5270 */
[----:B------:R-:W-:Y:S02]  /*4170*/  UPRMT UR27, UR61, 0x654, UR27 ;  /* 0x000006543d1b7896 */ /* 0x000fe4000800001b */
[----:B------:R-:W-:Y:S02]  /*4180*/  USHF.R.U32.HI UR33, URZ, UR29, UR6 ;  /* 0x0000001dff217299 */ /* 0x000fe40008011606 */
[----:B--2---:R-:W-:Y:S02]  /*4190*/  USHF.R.U32.HI UR32, URZ, UR35, UR32 ;  /* 0x00000023ff207299 */ /* 0x004fe40008011620 */
[----:B------:R-:W-:-:S11]  /*41a0*/  UISETP.NE.AND UP2, UPT, UR4, 0x1, UPT ;  /* 0x000000010400788c */ /* 0x000fd6000bf45270 */
.L_x_87:
[C---:B------:R-:W-:Y:S02]  /*41b0*/  LEA R7, R14.reuse, UR17, 0x3 ;  /* 0x000000110e077c11 */ /* 0x040fe4000f8e18ff */
[----:B------:R-:W-:Y:S02]  /*41c0*/  SHF.L.U32 R0, R13, 0x1f, RZ ;  /* 0x0000001f0d007819 */ /* 0x000fe400000006ff */
[----:B------:R-:W-:Y:S02]  /*41d0*/  LEA R8, R14, UR17, 0x4 ;  /* 0x000000110e087c11 */ /* 0x000fe4000f8e20ff */
[----:B--2---:R-:W2:Y:S02]  /*41e0*/  SYNCS.PHASECHK.TRANS64.TRYWAIT P0, [R7+URZ+0xa0], R0 ;  /* 0x0000a000070075a7 */ /* 0x004ea400080011ff */
[----:B--2---:R-:W-:Y:S05]  /*41f0*/  @!P0 BRA `(.L_x_80) ;  /* 0x0000003800088947 */ /* 0x004fea0003800000 */
.L_x_142:
[----:B------:R-:W3:Y:S01]  /*4200*/  LDS.128 R8, [R8+0x130] ;  /* 0x0001300008087984 */ /* 0x000ee20000000c00 */
[----:B------:R-:W-:Y:S01]  /*4210*/  UISETP.GE.AND UP0, UPT, UR40, 0x1, UPT ;  /* 0x000000012800788c */ /* 0x000fe2000bf06270 */
[----:B------:R-:W-:Y:S01]  /*4220*/  @!PT LDS RZ, [RZ] ;  /* 0x00000000fffff984 */ /* 0x000fe20000000800 */
[----:B------:R-:W-:Y:S01]  /*4230*/  @!PT LDS RZ, [RZ] ;  /* 0x00000000fffff984 */ /* 0x000fe20000000800 */
[----:B------:R-:W-:Y:S01]  /*4240*/  @!PT LDS RZ, [RZ] ;  /* 0x00000000fffff984 */ /* 0x000fe20000000800 */
[----:B------:R-:W-:Y:S01]  /*4250*/  @!PT LDS RZ, [RZ] ;  /* 0x00000000fffff984 */ /* 0x000fe20000000800 */
[----:B------:R1:W-:Y:S06]  /*4260*/  MEMBAR.ALL.CTA ;  /* 0x0000000000007992 */ /* 0x0003ec0000008000 */
[----:B-1----:R-:W1:Y:S01]  /*4270*/  FENCE.VIEW.ASYNC.S ;  /* 0x00000000000073c6 */ /* 0x002e620000000000 */
[----:B---3--:R-:W-:Y:S11]  /*4280*/  LOP3.LUT P0, RZ, R10, 0x1, RZ, 0xc0, !PT ;  /* 0x000000010aff7812 */ /* 0x008ff6000780c0ff */
[----:B------:R-:W-:Y:S02]  /*4290*/  @!UPT UIADD3 URZ, UPT, UPT, URZ, URZ, URZ ;  /* 0x000000fffffff290 */ /* 0x000fe4000fffe0ff */
[----:B-1----:R-:W-:Y:S01]  /*42a0*/  VOTEU.ANY UP1, P0 ;  /* 0x0000000000ff7886 */ /* 0x002fe20000020100 */
[----:B------:R-:W-:Y:S11]  /*42b0*/  PLOP3.LUT P0, PT, PT, PT, UP1, 0x80, 0x8 ;  /* 0x000000000008781c */ /* 0x000ff60003f0f018 */
[----:B------:R-:W-:Y:S02]  /*42c0*/  @!UPT UIADD3 URZ, UPT, UPT, URZ, URZ, URZ ;  /* 0x000000fffffff290 */ /* 0x000fe4000fffe0ff */
[----:B--2---:R-:W-:Y:S02]  /*42d0*/  @P0 SHF.R.U32.HI R0, RZ, 0x10, R9 ;  /* 0x00000010ff000819 */ /* 0x004fe40000011609 */
[----:B------:R-:W-:Y:S02]  /*42e0*/  @P0 MOV R6, R8 ;  /* 0x0000000800060202 */ /* 0x000fe40000000f00 */
[----:B------:R-:W-:Y:S01]  /*42f0*/  @P0 R2UR UR4, R0 ;  /* 0x00000000000402ca */ /* 0x000fe200000e0000 */
[----:B------:R-:W-:Y:S01]  /*4300*/  VIADD R0, R7, 0xb0 ;  /* 0x000000b007007836 */ /* 0x000fe20000000000 */
[----:B------:R-:W-:Y:S02]  /*4310*/  @P0 LOP3.LUT R8, R9, 0xffff, RZ, 0xc0, !PT ;  /* 0x0000ffff09080812 */ /* 0x000fe400078ec0ff */
[----:B------:R-:W-:Y:S02]  /*4320*/  @P0 R2UR UR6, R6 ;  /* 0x00000000060602ca */ /* 0x000fe400000e0000 */
[----:B------:R-:W-:Y:S02]  /*4330*/  PRMT R0, RZ, 0x654, R0 ;  /* 0x00000654ff007816 */ /* 0x000fe40000000000 */
[----:B------:R-:W-:Y:S02]  /*4340*/  @P0 R2UR UR5, R8 ;  /* 0x00000000080502ca */ /* 0x000fe400000e0000 */
[----:B------:R1:W-:Y:S03]  /*4350*/  SYNCS.ARRIVE.TRANS64.RED.A1T0 RZ, [R0+URZ], RZ ;  /* 0x000000ff00ff79a7 */ /* 0x0003e600081004ff */
[----:B------:R-:W-:Y:S04]  /*4360*/  @UP1 UMOV UR24, UR4 ;  /* 0x0000000400181c82 */ /* 0x000fe80008000000 */
[----:B------:R-:W-:Y:S04]  /*4370*/  @UP1 UMOV UR13, UR6 ;  /* 0x00000006000d1c82 */ /* 0x000fe80008000000 */
[----:B------:R-:W-:Y:S01]  /*4380*/  @UP1 UMOV UR7, UR5 ;  /* 0x0000000500071c82 */ /* 0x000fe20008000000 */
[----:B------:R-:W-:Y:S05]  /*4390*/  BRA.U !UP0, `(.L_x_81) ;  /* 0x0000000108a47547 */ /* 0x000fea000b800000 */
[----:B------:R-:W-:Y:S02]  /*43a0*/  UIMAD.WIDE.U32 UR10, UR7, UR31, URZ ;  /* 0x0000001f070a72a5 */ /* 0x000fe4000f8e00ff */
[----:B------:R-:W-:Y:S02]  /*43b0*/  UIMAD.WIDE.U32 UR18, UR13, UR28, URZ ;  /* 0x0000001c0d1272a5 */ /* 0x000fe4000f8e00ff */
[----:B------:R-:W-:Y:S02]  /*43c0*/  USEL UR4, UR25, UR32, !UP5 ;  /* 0x0000002019047287 */ /* 0x000fe4000e800000 */
[----:B------:R-:W-:Y:S02]  /*43d0*/  USEL UR8, UR26, UR33, !UP6 ;  /* 0x000000211a087287 */ /* 0x000fe4000f000000 */
[----:B------:R-:W-:Y:S02]  /*43e0*/  UIMAD.WIDE.U32 UR20, UR4, UR14, URZ ;  /* 0x0000000e041472a5 */ /* 0x000fe4000f8e00ff */
[----:B------:R-:W-:Y:S01]  /*43f0*/  UIMAD.WIDE.U32 UR22, UR8, UR14, URZ ;  /* 0x0000000e081672a5 */ /* 0x000fe2000f8e00ff */
[----:B------:R-:W-:Y:S02]  /*4400*/  UMOV UR5, UR11 ;  /* 0x0000000b00057c82 */ /* 0x000fe40008000000 */
[----:B------:R-:W-:Y:S03]  /*4410*/  USHF.R.U32.HI UR6, URZ, UR35, UR5 ;  /* 0x00000023ff067299 */ /* 0x000fe60008011605 */
[----:B------:R-:W-:Y:S01]  /*4420*/  UMOV UR5, UR19 ;  /* 0x0000001300057c82 */ /* 0x000fe20008000000 */
[----:B------:R-:W-:Y:S02]  /*4430*/  USEL UR6, UR7, UR6, !UP5 ;  /* 0x0000000607067287 */ /* 0x000fe4000e800000 */
[----:B------:R-:W-:Y:S02]  /*4440*/  USHF.R.U32.HI UR9, URZ, UR29, UR5 ;  /* 0x0000001dff097299 */ /* 0x000fe40008011605 */
[----:B------:R-:W-:Y:S01]  /*4450*/  UIMAD.WIDE.U32 UR10, UR6, UR14, URZ ;  /* 0x0000000e060a72a5 */ /* 0x000fe2000f8e00ff */
[----:B------:R-:W-:Y:S02]  /*4460*/  UMOV UR5, UR21 ;  /* 0x0000001500057c82 */ /* 0x000fe40008000000 */
[----:B------:R-:W-:Y:S03]  /*4470*/  @UP4 USHF.R.U32.HI UR4, URZ, UR15, UR5 ;  /* 0x0000000fff044299 */ /* 0x000fe60008011605 */
[----:B------:R-:W-:Y:S01]  /*4480*/  UMOV UR5, UR23 ;  /* 0x0000001700057c82 */ /* 0x000fe20008000000 */
[----:B------:R-:W-:Y:S02]  /*4490*/  UIMAD UR4, UR40, UR4, URZ ;  /* 0x00000004280472a4 */ /* 0x000fe4000f8e02ff */
[----:B------:R-:W-:Y:S02]  /*44a0*/  @UP4 USHF.R.U32.HI UR8, URZ, UR15, UR5 ;  /* 0x0000000fff084299 */ /* 0x000fe40008011605 */
[----:B------:R-:W-:Y:S02]  /*44b0*/  USEL UR5, UR13, UR9, !UP6 ;  /* 0x000000090d057287 */ /* 0x000fe4000f000000 */
[----:B------:R-:W-:Y:S02]  /*44c0*/  UIMAD UR9, UR40, UR8, URZ ;  /* 0x00000008280972a4 */ /* 0x000fe4000f8e02ff */
[----:B------:R-:W-:Y:S03]  /*44d0*/  UISETP.GE.AND UP0, UPT, UR6, UR4, UPT ;  /* 0x000000040600728c */ /* 0x000fe6000bf06270 */
[----:B------:R-:W-:Y:S01]  /*44e0*/  UMOV UR4, UR11 ;  /* 0x0000000b00047c82 */ /* 0x000fe20008000000 */
[----:B------:R-:W-:Y:S02]  /*44f0*/  UISETP.GE.OR UP0, UPT, UR5, UR9, UP0 ;  /* 0x000000090500728c */ /* 0x000fe40008706670 */
[----:B------:R-:W-:Y:S02]  /*4500*/  USHF.R.U32.HI UR4, URZ, UR15, UR4 ;  /* 0x0000000fff047299 */ /* 0x000fe40008011604 */
[----:B------:R-:W-:Y:S02]  /*4510*/  UIMAD.WIDE.U32 UR10, UR5, UR14, URZ ;  /* 0x0000000e050a72a5 */ /* 0x000fe4000f8e00ff */
[----:B------:R-:W-:Y:S04]  /*4520*/  USEL UR12, UR6, UR4, !UP4 ;  /* 0x00000004060c7287 */ /* 0x000fe8000e000000 */
[----:B------:R-:W-:Y:S01]  /*4530*/  UIADD3 UR9, UPT, UPT, -UR12, URZ, URZ ;  /* 0x000000ff0c097290 */ /* 0x000fe2000fffe1ff */
[----:B------:R-:W-:Y:S02]  /*4540*/  @!UP0 UMOV UR4, UR11 ;  /* 0x0000000b00048c82 */ /* 0x000fe40008000000 */
[----:B------:R-:W-:Y:S02]  /*4550*/  @!UP0 USHF.R.U32.HI UR4, URZ, UR15, UR4 ;  /* 0x0000000fff048299 */ /* 0x000fe40008011604 */
[----:B------:R-:W-:Y:S02]  /*4560*/  UIMAD UR9, UR40, UR9, UR6 ;  /* 0x00000009280972a4 */ /* 0x000fe4000f8e0206 */
[----:B------:R-:W-:Y:S04]  /*4570*/  @!UP0 USEL UR4, UR5, UR4, !UP4 ;  /* 0x0000000405048287 */ /* 0x000fe8000e000000 */
[----:B------:R-:W-:Y:S02]  /*4580*/  @!UP0 UIMAD UR9, UR8, UR9, UR4 ;  /* 0x00000009080982a4 */ /* 0x000fe4000f8e0204 */
[----:B------:R-:W-:Y:S02]  /*4590*/  @!UP0 UIADD3 UR10, UPT, UPT, UR12, -UR4, URZ ;  /* 0x800000040c0a8290 */ /* 0x000fe4000fffe0ff */
[----:B------:R-:W-:Y:S02]  /*45a0*/  UIADD3 UR4, UPT, UPT, -UR5, URZ, URZ ;  /* 0x000000ff05047290 */ /* 0x000fe4000fffe1ff */
[----:B------:R-:W-:Y:S02]  /*45b0*/  UIADD3 UR8, UPT, UPT, -UR6, URZ, URZ ;  /* 0x000000ff06087290 */ /* 0x000fe4000fffe1ff */
[----:B------:R-:W-:Y:S02]  /*45c0*/  @!UP0 UIMAD UR6, UR10, UR40, UR5 ;  /* 0x000000280a0682a4 */ /* 0x000fe4000f8e0205 */
[----:B------:R-:W-:Y:S02]  /*45d0*/  UIMAD UR13, UR16, UR4, UR13 ;  /* 0x00000004100d72a4 */ /* 0x000fe4000f8e020d */
[----:B------:R-:W-:Y:S01]  /*45e0*/  UIMAD UR7, UR30, UR8, UR7 ;  /* 0x000000081e0772a4 */ /* 0x000fe2000f8e0207 */
[----:B------:R-:W-:Y:S02]  /*45f0*/  @!UP0 UMOV UR5, UR9 ;  /* 0x0000000900058c82 */ /* 0x000fe40008000000 */
[----:B------:R-:W-:Y:S02]  /*4600*/  UIMAD UR13, UR5, UR16, UR13 ;  /* 0x00000010050d72a4 */ /* 0x000fe4000f8e020d */
[----:B------:R-:W-:Y:S11]  /*4610*/  UIMAD UR7, UR6, UR30, UR7 ;  /* 0x0000001e060772a4 */ /* 0x000ff6000f8e0207 */
[----:B------:R-:W-:Y:S01]  /*4620*/  @!UPT UIADD3 URZ, UPT, UPT, URZ, URZ, URZ ;  /* 0x000000fffffff290 */ /* 0x000fe2000fffe0ff */
.L_x_81:
[----:B------:R-:W2:Y:S01]  /*4630*/  @!UP2 LDCU.128 UR20, c[0x0][0xb10] ;  /* 0x00016200ff14a7ac */ /* 0x000ea20008000c00 */
[C---:B----4-:R-:W-:Y:S02]  /*4640*/  ISETP.NE.U32.AND P1, PT, R4.reuse, RZ, PT ;  /* 0x000000ff0400720c */ /* 0x050fe40003f25070 */
[----:B------:R-:W-:Y:S02]  /*4650*/  ISETP.NE.U32.AND P0, PT, R4, RZ, PT ;  /* 0x000000ff0400720c */ /* 0x000fe40003f05070 */
[C---:B------:R-:W-:Y:S02]  /*4660*/  ISETP.NE.AND.EX P1, PT, R5.reuse, RZ, PT, P1 ;  /* 0x000000ff0500720c */ /* 0x040fe40003f25310 */
[----:B------:R-:W-:Y:S01]  /*4670*/  ISETP.NE.AND.EX P0, PT, R5, RZ, PT, P0 ;  /* 0x000000ff0500720c */ /* 0x000fe20003f05300 */
[----:B------:R-:W3:Y:S01]  /*4680*/  @!UP2 LDCU UR5, c[0x0][0xb0c] ;  /* 0x00016180ff05a7ac */ /* 0x000ee20008000800 */
[----:B------:R-:W-:Y:S01]  /*4690*/  SHF.L.U32 R6, R15, 0x1f, RZ ;  /* 0x0000001f0f067819 */ /* 0x000fe200000006ff */
[----:B--2---:R-:W-:Y:S07]  /*46a0*/  UIMAD.WIDE.U32 UR8, UR13, UR20, URZ ;  /* 0x000000140d0872a5 */ /* 0x004fee000f8e00ff */
[----:B------:R-:W-:Y:S01]  /*46b0*/  @!UP2 UMOV UR4, UR9 ;  /* 0x000000090004ac82 */ /* 0x000fe20008000000 */
[----:B---3--:R-:W-:Y:S02]  /*46c0*/  @!UP2 UISETP.NE.AND UP0, UPT, UR5, 0x1, UPT ;  /* 0x000000010500a88c */ /* 0x008fe4000bf05270 */
[----:B------:R-:W-:Y:S02]  /*46d0*/  @!UP2 USHF.R.U32.HI UR4, URZ, UR21, UR4 ;  /* 0x00000015ff04a299 */ /* 0x000fe40008011604 */
[----:B------:R-:W-:Y:S02]  /*46e0*/  UIMAD.WIDE.U32 UR8, UR7, UR23, URZ ;  /* 0x00000017070872a5 */ /* 0x000fe4000f8e00ff */
[----:B------:R-:W-:Y:S02]  /*46f0*/  @!UP2 USEL UR10, UR13, UR4, !UP0 ;  /* 0x000000040d0aa287 */ /* 0x000fe4000c000000 */
[----:B------:R-:W-:Y:S03]  /*4700*/  @!UP2 UISETP.NE.AND UP0, UPT, UR22, 0x1, UPT ;  /* 0x000000011600a88c */ /* 0x000fe6000bf05270 */
[----:B------:R-:W-:Y:S02]  /*4710*/  @!UP2 UMOV UR6, UR9 ;  /* 0x000000090006ac82 */ /* 0x000fe40008000000 */
[----:B------:R-:W2:Y:S02]  /*4720*/  @!UP2 LDCU UR4, c[0x0][0xb20] ;  /* 0x00016400ff04a7ac */ /* 0x000ea40008000800 */
[----:B--2---:R-:W-:Y:S04]  /*4730*/  @!UP2 USHF.R.U32.HI UR6, URZ, UR4, UR6 ;  /* 0x00000004ff06a299 */ /* 0x004fe80008011606 */
[----:B------:R-:W-:Y:S04]  /*4740*/  @!UP2 USEL UR6, UR7, UR6, !UP0 ;  /* 0x000000060706a287 */ /* 0x000fe8000c000000 */
[----:B------:R-:W-:Y:S02]  /*4750*/  @!UP2 UIADD3 UR4, UPT, UPT, -UR10, UR6, URZ ;  /* 0x000000060a04a290 */ /* 0x000fe4000fffe1ff */
[----:B------:R-:W-:Y:S02]  /*4760*/  @!UP2 UIADD3 UR6, UPT, UPT, UR10, -UR6, URZ ;  /* 0x800000060a06a290 */ /* 0x000fe4000fffe0ff */
[----:B------:R-:W-:Y:S02]  /*4770*/  @!UP2 UIMAD UR13, UR4, UR5, UR13 ;  /* 0x00000005040da2a4 */ /* 0x000fe4000f8e020d */
[----:B------:R-:W-:Y:S01]  /*4780*/  @!UP2 UIMAD UR7, UR6, UR22, UR7 ;  /* 0x000000160607a2a4 */ /* 0x000fe2000f8e0207 */
[----:B------:R-:W-:Y:S11]  /*4790*/  BRA.U UP3, `(.L_x_82) ;  /* 0x0000000103107547 */ /* 0x000ff6000b800000 */
[----:B------:R-:W-:Y:S04]  /*47a0*/  MOV R7, UR34 ;  /* 0x0000002200077c02 */ /* 0x000fe80008000f00 */
[----:B------:R-:W-:Y:S04]  /*47b0*/  SHF.L.U32 R7, R7, 0x1f, RZ ;  /* 0x0000001f07077819 */ /* 0x000fe800000006ff */
[----:B------:R-:W2:Y:S02]  /*47c0*/  SYNCS.PHASECHK.TRANS64.TRYWAIT P2, [UR17+0x98], R7 ;  /* 0x00009807ff0075a7 */ /* 0x000ea40008041111 */
[----:B--2---:R-:W-:Y:S05]  /*47d0*/  @!P2 BRA `(.L_x_83) ;  /* 0x0000003000a4a947 */ /* 0x004fea0003800000 */
.L_x_82:
[----:B------:R-:W-:Y:S05]  /*47e0*/  @!P1 BRA `(.L_x_84) ;  /* 0x0000000000309947 */ /* 0x000fea0003800000 */
[----:B------:R-:W-:Y:S01]  /*47f0*/  ISETP.NE.U32.AND P1, PT, R2, RZ, PT ;  /* 0x000000ff0200720c */ /* 0x000fe20003f25070 */
[----:B------:R-:W2:Y:S01]  /*4800*/  LDCU.64 UR4, c[0x0][0x358] ;  /* 0x00006b00ff0477ac */ /* 0x000ea20008000a00 */
[----:B------:R-:W-:Y:S02]  /*4810*/  IMAD.MOV.U32 R141, RZ, RZ, 0x1 ;  /* 0x00000001ff8d7424 */ /* 0x000fe400078e00ff */
[----:B------:R-:W-:Y:S11]  /*4820*/  ISETP.NE.AND.EX P1, PT, R3, RZ, PT, P1 ;  /* 0x000000ff0300720c */ /* 0x000ff60003f25310 */
[----:B------:R-:W-:Y:S02]  /*4830*/  @!UPT UIADD3 URZ, UPT, UPT, URZ, URZ, URZ ;  /* 0x000000fffffff290 */ /* 0x000fe4000fffe0ff */
[----:B------:R-:W3:Y:S01]  /*4840*/  @P1 LDC.64 R8, c[0x0][0x888] ;  /* 0x00022200ff081b82 */ /* 0x000ee20000000a00 */
[----:B-1----:R-:W-:Y:S04]  /*4850*/  @P1 IMAD R0, R4, UR36, RZ ;  /* 0x0000002404001c24 */ /* 0x002fe8000f8e02ff */
[----:B---3--:R-:W-:Y:S04]  /*4860*/  @P1 IMAD.WIDE R8, R0, 0x4, R8 ;  /* 0x0000000400081825 */ /* 0x008fe800078e0208 */
[----:B------:R-:W-:Y:S01]  /*4870*/  HFMA2 R0, -RZ, RZ, 0, 5.9604644775390625e-08 ;  /* 0x00000001ff007431 */ /* 0x000fe200000001ff */
[----:B--2--5:R2:W5:Y:S04]  /*4880*/  @P1 LDG.E R71, desc[UR4][R8.64] ;  /* 0x0000000408471981 */ /* 0x024568000c1e1900 */
[----:B------:R-:W-:Y:S01]  /*4890*/  @!P1 PRMT R141, R0, 0x7610, R141 ;  /* 0x00007610008d9816 */ /* 0x000fe2000000008d */
[----:B--2---:R-:W3:Y:S06]  /*48a0*/  @!P1 LDC R71, c[0x0][0x880] ;  /* 0x00022000ff479b82 */ /* 0x004eec0000000800 */
.L_x_84:
[----:B---3-5:R-:W-:Y:S01]  /*48b0*/  @!P0 FSETP.EQ.AND P1, PT, R71, RZ, PT ;  /* 0x000000ff4700820b */ /* 0x028fe20003f22000 */
[----:B------:R-:W-:Y:S01]  /*48c0*/  @!UPT UIADD3 URZ, UPT, UPT, URZ, URZ, URZ ;  /* 0x000000fffffff290 */ /* 0x000fe2000fffe0ff */
[----:B------:R-:W-:Y:S11]  /*48d0*/  @!P0 BRA `(.L_x_85) ;  /* 0x0000000000188947 */ /* 0x000ff60003800000 */
[----:B------:R-:W-:Y:S02]  /*48e0*/  LOP3.LUT P0, RZ, R141, 0xff, RZ, 0xc0, !PT ;  /* 0x000000ff8dff7812 */ /* 0x000fe4000780c0ff */
[----:B------:R-:W-:Y:S04]  /*48f0*/  ISETP.NE.U32.AND P1, PT, R2, RZ, PT ;  /* 0x000000ff0200720c */ /* 0x000fe80003f25070 */
[----:B------:R-:W-:Y:S04]  /*4900*/  ISETP.NE.AND.EX P1, PT, R3, RZ, PT, P1 ;  /* 0x000000ff0300720c */ /* 0x000fe80003f25310 */
[----:B------:R-:W-:Y:S03]  /*4910*/  PLOP3.LUT P1, PT, P1, PT, PT, 0x8, 0x80 ;  /* 0x000000000080781c */ /* 0x000fe60000f2e170 */
[----:B------:R-:W-:Y:S11]  /*4920*/  @P0 FSETP.EQ.AND P1, PT, R71, RZ, PT ;  /* 0x000000ff4700020b */ /* 0x000ff60003f22000 */
[----:B------:R-:W-:Y:S02]  /*4930*/  @!UPT UIADD3 URZ, UPT, UPT, URZ, URZ, URZ ;  /* 0x000000fffffff290 */ /* 0x000fe4000fffe0ff */
.L_x_85:
[----:B------:R-:W2:Y:S01]  /*4940*/  SYNCS.PHASECHK.TRANS64.TRYWAIT P0, [UR17+0x88], R6 ;  /* 0x00008806ff0075a7 */ /* 0x000ea20008001111 */
[----:B------:R-:W-:Y:S02]  /*4950*/  ELECT P2, URZ, PT ;  /* 0x0000000000ff782f */ /* 0x000fe40003840000 */
[----:B------:R-:W-:Y:S01]  /*4960*/  IADD3 R14, PT, PT, R14, 0x1, RZ ;  /* 0x000000010e0e7810 */ /* 0x000fe20007ffe0ff */
[----:B--2---:R-:W-:Y:S10]  /*4970*/  @!P0 BRA `(.L_x_86) ;  /* 0x0000003000548947 */ /* 0x004ff40003800000 */
.L_x_145:
[----:B------:R-:W-:Y:S01]  /*4980*/  PLOP3.LUT P1, PT, P1, P2, PT, 0xf2, 0x2f ;  /* 0x00000000002f781c */ /* 0x000fe20000f25e72 */
[----:B------:R-:W-:Y:S01]  /*4990*/  UMOV UR18, 0x0 ;  /* 0x0000000000127882 */ /* 0x000fe20000000000 */
[----:B------:R-:W-:Y:S01]  /*49a0*/  UMOV UR19, 0x10000000 ;  /* 0x1000000000137882 */ /* 0x000fe20000000000 */
[----:B------:R-:W-:Y:S01]  /*49b0*/  UMOV UR12, UR36 ;  /* 0x00000024000c7c82 */ /* 0x000fe20008000000 */
[----:B------:R-:W-:Y:S01]  /*49c0*/  LOP3.LUT R15, R15, 0x1, RZ, 0x3c, !PT ;  /* 0x000000010f0f7812 */ /* 0x000fe200078e3cff */
[----:B------:R-:W-:Y:S01]  /*49d0*/  UPLOP3.LUT UP3, UPT, UPT, UPT, UPT, 0x80, 0x8 ;  /* 0x000000000008789c */ /* 0x000fe20003f6f070 */
[----:B------:R-:W-:Y:S07]  /*49e0*/  UMOV UR36, UR24 ;  /* 0x0000001800247c82 */ /* 0x000fee0008000000 */
[----:B-1----:R-:W-:Y:S01]  /*49f0*/  @!P1 IADD3 R6, P0, PT, R16, 0x580, RZ ;  /* 0x0000058010069810 */ /* 0x002fe20007f1e0ff */
[----:B------:R-:W-:Y:S03]  /*4a00*/  VOTEU.ALL UP0, P1 ;  /* 0x0000000000ff7886 */ /* 0x000fe60000800000 */
[----:B------:R-:W-:Y:S01]  /*4a10*/  @!P1 R2UR UR5, R6 ;  /* 0x00000000060592ca */ /* 0x000fe200000e0000 */
[----:B------:R-:W-:Y:S01]  /*4a20*/  @!P1 IMAD.X R0, RZ, RZ, R17, P0 ;  /* 0x000000ffff009224 */ /* 0x000fe200000e0611 */
[----:B------:R-:W-:Y:S01]  /*4a30*/  @!UP0 USHF.L.U32 UR10, UR45, 0x6, URZ ;  /* 0x000000062d0a8899 */ /* 0x000fe200080006ff */
[----:B------:R-:W-:Y:S01]  /*4a40*/  ISETP.NE.AND P0, PT, R14, 0x2, PT ;  /* 0x000000020e00780c */ /* 0x000fe20003f05270 */
[----:B------:R-:W-:Y:S02]  /*4a50*/  @!UP0 USHF.L.U32 UR11, UR46, 0x7, URZ ;  /* 0x000000072e0b8899 */ /* 0x000fe400080006ff */
[----:B------:R-:W-:Y:S01]  /*4a60*/  @!P1 R2UR UR4, R0 ;  /* 0x00000000000492ca */ /* 0x000fe200000e0000 */
[----:B------:R-:W-:Y:S01]  /*4a70*/  @!UP0 UIADD3 UR8, UPT, UPT, UR17, 0x200, URZ ;  /* 0x0000020011088890 */ /* 0x000fe2000fffe0ff */
[----:B------:R-:W-:Y:S01]  /*4a80*/  SEL R0, RZ, 0x1, P0 ;  /* 0x00000001ff007807 */ /* 0x000fe20000000000 */
[----:B------:R-:W-:Y:S01]  /*4a90*/  @!UP0 UIADD3 UR9, UPT, UPT, UR17, 0x80, URZ ;  /* 0x0000008011098890 */ /* 0x000fe2000fffe0ff */
[----:B------:R-:W-:Y:S01]  /*4aa0*/  SEL R14, R14, RZ, P0 ;  /* 0x000000ff0e0e7207 */ /* 0x000fe20000000000 */
[----:B------:R-:W-:Y:S01]  /*4ab0*/  VOTEU.ALL UP0, P1 ;  /* 0x0000000000ff7886 */ /* 0x000fe20000800000 */
[----:B------:R-:W-:Y:S01]  /*4ac0*/  LOP3.LUT R13, R13, R0, RZ, 0x3c, !PT ;  /* 0x000000000d0d7212 */ /* 0x000fe200078e3cff */
[----:B------:R-:W-:Y:S01]  /*4ad0*/  IMAD.U32 R6, RZ, RZ, UR5 ;  /* 0x00000005ff067e24 */ /* 0x000fe2000f8e00ff */
[----:B------:R-:W-:Y:S02]  /*4ae0*/  UIADD3 UR45, UPT, UPT, UR7, UR55, URZ ;  /* 0x00000037072d7290 */ /* 0x000fe4000fffe0ff */
[----:B------:R-:W-:Y:S03]  /*4af0*/  UIADD3 UR46, UPT, UPT, UR13, UR58, URZ ;  /* 0x0000003a0d2e7290 */ /* 0x000fe6000fffe0ff */
[----:B------:R-:W-:Y:S01]  /*4b00*/  IMAD.U32 R7, RZ, RZ, UR4 ;  /* 0x00000004ff077e24 */ /* 0x000fe2000f8e00ff */
[----:B------:R-:W-:Y:S04]  /*4b10*/  @!P1 R2UR UR4, R6 ;  /* 0x00000000060492ca */ /* 0x000fe800000e0000 */
[----:B------:R-:W-:Y:S11]  /*4b20*/  @!P1 R2UR UR5, R7 ;  /* 0x00000000070592ca */ /* 0x000ff600000e0000 */
[----:B------:R-:W-:Y:S02]  /*4b30*/  @!UPT UIADD3 URZ, UPT, UPT, URZ, URZ, URZ ;  /* 0x000000fffffff290 */ /* 0x000fe4000fffe0ff */
[----:B------:R2:W-:Y:S01]  /*4b40*/  @!UP0 UTMALDG.3D [UR8], [UR4], desc[UR18] ;  /* 0x00001208040085b4 */ /* 0x0005e20008011000 */
[----:B------:R2:W-:Y:S01]  /*4b50*/  @!P1 SYNCS.ARRIVE.TRANS64.RED.A0TR RZ, [UR17+0x80], R12 ;  /* 0x0000800cffff99a7 */ /* 0x0005e20008300411 */
[----:B------:R-:W-:Y:S01]  /*4b60*/  SYNCS.ARRIVE.TRANS64.RED.A1T0 RZ, [UR27], RZ ;  /* 0x000000ffffff79a7 */ /* 0x000fe2000810041b */
[----:B------:R-:W-:Y:S05]  /*4b70*/  BRA.U UP1, `(.L_x_87) ;  /* 0xfffffff5018c7547 */ /* 0x000fea000b83ffff */
[----:B------:R-:W-:Y:S07]  /*4b80*/  MOV R0, UR17 ;  /* 0x0000001100007c02 */ /* 0x000fee0008000f00 */
.L_x_88:
[----:B-1----:R-:W-:-:S04]  /*4b90*/  SHF.L.U32 R2, R15, 0x1f, RZ ;  /* 0x0000001f0f027819 */ /* 0x002fc800000006ff */
[----:B------:R1:W3:Y:S03]  /*4ba0*/  SYNCS.PHASECHK.TRANS64.TRYWAIT P0, [R0+URZ+0x88], R2 ;  /* 0x00008802000075a7 */ /* 0x0002e600080011ff */
[----:B---3--:R-:W-:Y:S05]  /*4bb0*/  @!P0 NANOSLEEP.SYNCS 0x989680 ;  /* 0x009896800000895d */ /* 0x008fea0003900000 */
[----:B------:R-:W3:Y:S02]  /*4bc0*/  @!P0 SYNCS.PHASECHK.TRANS64 P0, [R0+URZ+0x88], R2 ;  /* 0x00008802000085a7 */ /* 0x000ee400080010ff */
[----:B--23--:R-:W-:Y:S05]  /*4bd0*/  @P0 EXIT ;  /* 0x000000000000094d */ /* 0x00cfea0003800000 */
[----:B------:R-:W-:Y:S05]  /*4be0*/  BRA `(.L_x_88) ;  /* 0xfffffffc00e87947 */ /* 0x000fea000383ffff */
.L_x_79:
[----:B------:R-:W-:-:S06]  /*4bf0*/  UISETP.GE.AND UP0, UPT, UR22, 0x4, UPT ;  /* 0x000000041600788c */ /* 0x000fcc000bf06270 */
[----:B------:R-:W-:-:S13]  /*4c00*/  PLOP3.LUT P0, PT, PT, PT, UP0, 0x80, 0x8 ;  /* 0x000000000008781c */ /* 0x000fda0003f0f008 */
[----:B------:R-:W-:Y:S05]  /*4c10*/  @!P0 EXIT ;  /* 0x000000000000894d */ /* 0x000fea0003800000 */
[----:B------:R-:W-:Y:S01]  /*4c20*/  BAR.SYNC.DEFER_BLOCKING 0x6, 0xa0 ;  /* 0x0182800000007b1d */ /* 0x000fe20000010000 */
[C---:B------:R-:W-:Y:S02]  /*4c30*/  IMAD.SHL.U32 R4, R131.reuse, 0x40, RZ ;  /* 0x0000004083047824 */ /* 0x040fe400078e00ff */
[----:B------:R-:W-:Y:S02]  /*4c40*/  HFMA2 R68, -RZ, RZ, 0, 0 ;  /* 0x00000000ff447431 */ /* 0x000fe400000001ff */
[C---:B------:R-:W-:Y:S01]  /*4c50*/  IMAD.SHL.U32 R140, R131.reuse, 0x8, RZ ;  /* 0x00000008838c7824 */ /* 0x040fe200078e00ff */
[----:B------:R-:W-:Y:S01]  /*4c60*/  CS2R R144, SRZ ;  /* 0x0000000000907805 */ /* 0x000fe2000001ff00 */
[C---:B------:R-:W-:Y:S01]  /*4c70*/  IMAD.SHL.U32 R147, R131.reuse, 0x10, RZ ;  /* 0x0000001083937824 */ /* 0x040fe200078e00ff */
[----:B------:R-:W-:Y:S01]  /*4c80*/  UMOV UR44, 0x400 ;  /* 0x00000400002c7882 */ /* 0x000fe20000000000 */
[----:B------:R-:W-:Y:S01]  /*4c90*/  LOP3.LUT R5, R4, 0x180, RZ, 0xc0, !PT ;  /* 0x0000018004057812 */ /* 0x000fe200078ec0ff */
[----:B------:R-:W-:Y:S01]  /*4ca0*/  ULEA UR44, UR61, UR44, 0x18 ;  /* 0x0000002c3d2c7291 */ /* 0x000fe2000f8ec0ff */
[----:B------:R-:W1:Y:S01]  /*4cb0*/  LDC.64 R136, c[0x0][0x888] ;  /* 0x00022200ff887b82 */ /* 0x000e620000000a00 */
[----:B------:R-:W-:Y:S01]  /*4cc0*/  IMAD.U32 R69, R131, 0x10000, RZ ;  /* 0x0001000083457824 */ /* 0x000fe200078e00ff */
[----:B------:R-:W-:Y:S01]  /*4cd0*/  LOP3.LUT R140, R5, 0x30, R140, 0xf8, !PT ;  /* 0x00000030058c7812 */ /* 0x000fe200078ef88c */
[----:B------:R-:W-:Y:S01]  /*4ce0*/  UIADD3 UR4, UPT, UPT, UR44, 0x2200, URZ ;  /* 0x000022002c047890 */ /* 0x000fe2000fffe0ff */
[----:B------:R-:W-:Y:S01]  /*4cf0*/  LOP3.LUT R149, R147, 0x20, RZ, 0xc0, !PT ;  /* 0x0000002093957812 */ /* 0x000fe200078ec0ff */
[----:B------:R-:W-:Y:S01]  /*4d00*/  IMAD.MOV.U32 R146, RZ, RZ, RZ ;  /* 0x000000ffff927224 */ /* 0x000fe200078e00ff */
[----:B------:R-:W-:Y:S01]  /*4d10*/  LOP3.LUT R140, R140, 0x1e40, R4, 0xf8, !PT ;  /* 0x00001e408c8c7812 */ /* 0x000fe200078ef804 */
[----:B------:R-:W-:Y:S01]  /*4d20*/  IMAD.MOV.U32 R143, RZ, RZ, RZ ;  /* 0x000000ffff8f7224 */ /* 0x000fe200078e00ff */
[----:B------:R-:W2:Y:S01]  /*4d30*/  LDC.64 R138, c[0x0][0x890] ;  /* 0x00022400ff8a7b82 */ /* 0x000ea20000000a00 */
[----:B------:R-:W-:Y:S01]  /*4d40*/  LOP3.LUT R69, R69, 0x600000, RZ, 0xc0, !PT ;  /* 0x0060000045457812 */ /* 0x000fe200078ec0ff */
[----:B------:R-:W3:Y:S01]  /*4d50*/  LDCU UR53, c[0x0][0x370] ;  /* 0x00006e00ff3577ac */ /* 0x000ee20008000800 */
[----:B------:R-:W-:Y:S01]  /*4d60*/  VIADD R148, R140, UR44 ;  /* 0x0000002c8c947c36 */ /* 0x000fe20008000000 */
[----:B------:R-:W-:-:S02]  /*4d70*/  LOP3.LUT R147, R147, 0x40, RZ, 0xc0, !PT ;  /* 0x0000004093937812 */ /* 0x000fc400078ec0ff */
[----:B------:R-:W-:Y:S01]  /*4d80*/  MOV R150, UR4 ;  /* 0x0000000400967c02 */ /* 0x000fe20008000f00 */
[----:B------:R-:W4:Y:S01]  /*4d90*/  LDS R0, [UR44+0x150] ;  /* 0x0001502cff007984 */ /* 0x000f220008000800 */
[----:B------:R-:W1:Y:S01]  /*4da0*/  LDC.64 R134, c[0x0][0x8b0] ;  /* 0x00022c00ff867b82 */ /* 0x000e620000000a00 */
[--C-:B------:R-:W-:Y:S01]  /*4db0*/  IADD3 R149, PT, PT, -R149, 0x200, R148.reuse ;  /* 0x0000020095957810 */ /* 0x100fe20007ffe194 */
[----:B------:R-:W1:Y:S01]  /*4dc0*/  LDCU.64 UR62, c[0x0][0x348] ;  /* 0x00006900ff3e77ac */ /* 0x000e620008000a00 */
[----:B------:R-:W-:-:S03]  /*4dd0*/  IADD3 R148, PT, PT, -R147, 0x200, R148 ;  /* 0x0000020093947810 */ /* 0x000fc60007ffe194 */
[----:B------:R-:W-:Y:S01]  /*4de0*/  IMAD.IADD R147, R149, 0x1, -R147 ;  /* 0x0000000195937824 */ /* 0x000fe200078e0a93 */
[----:B------:R-:W1:Y:S01]  /*4df0*/  LDCU UR41, c[0x0][0xb0c] ;  /* 0x00016180ff2977ac */ /* 0x000e620008000800 */
[----:B------:R-:W1:Y:S01]  /*4e00*/  LDC.64 R132, c[0x0][0x8a8] ;  /* 0x00022a00ff847b82 */ /* 0x000e620000000a00 */
[----:B------:R-:W1:Y:S01]  /*4e10*/  LDCU UR39, c[0x0][0xb30] ;  /* 0x00016600ff2777ac */ /* 0x000e620008000800 */
[----:B------:R-:W1:Y:S01]  /*4e20*/  LDCU.64 UR56, c[0x0][0x888] ;  /* 0x00011100ff3877ac */ /* 0x000e620008000a00 */
[----:B------:R-:W1:Y:S01]  /*4e30*/  LDCU.64 UR42, c[0x0][0xb28] ;  /* 0x00016500ff2a77ac */ /* 0x000e620008000a00 */
[----:B------:R-:W1:Y:S01]  /*4e40*/  LDCU.128 UR48, c[0x0][0xb10] ;  /* 0x00016200ff3077ac */ /* 0x000e620008000c00 */
[----:B------:R-:W1:Y:S01]  /*4e50*/  LDCU UR52, c[0x0][0x374] ;  /* 0x00006e80ff3477ac */ /* 0x000e620008000800 */
[----:B------:R-:W-:Y:S01]  /*4e60*/  UIADD3 UR59, UPT, UPT, UR44, 0x200, URZ ;  /* 0x000002002c3b7890 */ /* 0x000fe2000fffe0ff */
[----:B---34-:R-:W-:-:S11]  /*4e70*/  IMAD.IADD R69, R0, 0x1, R69 ;  /* 0x0000000100457824 */ /* 0x018fd600078e0245 */
.L_x_106:
[----:B------:R-:W-:Y:S02]  /*4e80*/  LEA R3, R143, UR44, 0x3 ;  /* 0x0000002c8f037c11 */ /* 0x000fe4000f8e18ff */
[----:B------:R-:W-:Y:S02]  /*4e90*/  SHF.L.U32 R0, R145, 0x1f, RZ ;  /* 0x0000001f91007819 */ /* 0x000fe400000006ff */
[----:B-1----:R-:W-:Y:S02]  /*4ea0*/  LEA R4, R143, UR44, 0x4 ;  /* 0x0000002c8f047c11 */ /* 0x002fe4000f8e20ff */
[----:B------:R-:W3:Y:S02]  /*4eb0*/  SYNCS.PHASECHK.TRANS64.TRYWAIT P0, [R3+URZ+0xa0], R0 ;  /* 0x0000a000030075a7 */ /* 0x000ee400080011ff */
[----:B--23--:R-:W-:Y:S05]  /*4ec0*/  @!P0 BRA `(.L_x_89) ;  /* 0x0000002c00188947 */ /* 0x00cfea0003800000 */
.L_x_146:
[----:B------:R-:W4:Y:S01]  /*4ed0*/  LDS.128 R4, [R4+0x130] ;  /* 0x0001300004047984 */ /* 0x000f220000000c00 */
[----:B------:R-:W-:Y:S01]  /*4ee0*/  UISETP.GE.AND UP0, UPT, UR40, 0x1, UPT ;  /* 0x000000012800788c */ /* 0x000fe2000bf06270 */
[----:B------:R-:W-:Y:S01]  /*4ef0*/  @!PT LDS RZ, [RZ] ;  /* 0x00000000fffff984 */ /* 0x000fe20000000800 */
[----:B------:R-:W-:Y:S01]  /*4f00*/  @!PT LDS RZ, [RZ] ;  /* 0x00000000fffff984 */ /* 0x000fe20000000800 */
[----:B------:R-:W-:Y:S01]  /*4f10*/  @!PT LDS RZ, [RZ] ;  /* 0x00000000fffff984 */ /* 0x000fe20000000800 */
[----:B------:R-:W-:Y:S01]  /*4f20*/  @!PT LDS RZ, [RZ] ;  /* 0x00000000fffff984 */ /* 0x000fe20000000800 */
[----:B------:R1:W-:Y:S06]  /*4f30*/  MEMBAR.ALL.CTA ;  /* 0x0000000000007992 */ /* 0x0003ec0000008000 */
[----:B-1----:R-:W1:Y:S01]  /*4f40*/  FENCE.VIEW.ASYNC.S ;  /* 0x00000000000073c6 */ /* 0x002e620000000000 */
[----:B----4-:R-:W-:Y:S11]  /*4f50*/  LOP3.LUT P0, RZ, R6, 0x1, RZ, 0xc0, !PT ;  /* 0x0000000106ff7812 */ /* 0x010ff6000780c0ff */
[----:B------:R-:W-:Y:S02]  /*4f60*/  @!UPT UIADD3 URZ, UPT, UPT, URZ, URZ, URZ ;  /* 0x000000fffffff290 */ /* 0x000fe4000fffe0ff */
[----:B-1----:R-:W-:Y:S01]  /*4f70*/  VOTEU.ANY UP1, P0 ;  /* 0x0000000000ff7886 */ /* 0x002fe20000020100 */
[----:B------:R-:W-:Y:S01]  /*4f80*/  PLOP3.LUT P0, PT, PT, PT, UP1, 0x80, 0x8 ;  /* 0x000000000008781c */ /* 0x000fe20003f0f018 */
[----:B------:R-:W-:Y:S11]  /*4f90*/  UP2UR UR47, UPR, URZ, 0x2 ;  /* 0x00000002ff2f7883 */ /* 0x000ff60008000000 */
[----:B------:R-:W-:Y:S01]  /*4fa0*/  @!UPT UIADD3 URZ, UPT, UPT, URZ, URZ, URZ ;  /* 0x000000fffffff290 */ /* 0x000fe2000fffe0ff */
[----:B---3--:R-:W-:Y:S02]  /*4fb0*/  @P0 SHF.R.U32.HI R0, RZ, 0x10, R5 ;  /* 0x00000010ff000819 */ /* 0x008fe40000011605 */
        /* <DEDUP_REMOVED lines=12> */
[----:B------:R-:W3:Y:S01]  /*5080*/  LDCU UR12, c[0x0][0xb20] ;  /* 0x00016400ff0c77ac */ /* 0x000ee20008000800 */
[----:B------:R-:W-:Y:S02]  /*5090*/  UIMAD.WIDE.U32 UR4, UR52, UR51, URZ ;  /* 0x00000033340472a5 */ /* 0x000fe4000f8e00ff */
[----:B------:R-:W-:Y:S02]  /*50a0*/  UIMAD.WIDE.U32 UR6, UR53, UR48, URZ ;  /* 0x00000030350672a5 */ /* 0x000fe4000f8e00ff */
[----:B------:R-:W-:Y:S02]  /*50b0*/  UISETP.NE.AND UP0, UPT, UR50, 0x1, UPT ;  /* 0x000000013200788c */ /* 0x000fe4000bf05270 */
[----:B------:R-:W-:Y:S02]  /*50c0*/  UIMAD.WIDE.U32 UR8, UR37, UR51, URZ ;  /* 0x00000033250872a5 */ /* 0x000fe4000f8e00ff */
[----:B------:R-:W-:Y:S02]  /*50d0*/  UIMAD.WIDE.U32 UR10, UR38, UR48, URZ ;  /* 0x00000030260a72a5 */ /* 0x000fe4000f8e00ff */
[----:B------:R-:W-:Y:S02]  /*50e0*/  UISETP.NE.AND UP1, UPT, UR41, 0x1, UPT ;  /* 0x000000012900788c */ /* 0x000fe4000bf25270 */
[----:B------:R-:W-:Y:S01]  /*50f0*/  UISETP.NE.AND UP2, UPT, UR40, 0x1, UPT ;  /* 0x000000012800788c */ /* 0x000fe2000bf45270 */
[----:B------:R-:W-:Y:S02]  /*5100*/  UMOV UR4, UR5 ;  /* 0x0000000500047c82 */ /* 0x000fe40008000000 */
[----:B---3--:R-:W-:Y:S03]  /*5110*/  USHF.R.U32.HI UR5, URZ, UR12, UR4 ;  /* 0x0000000cff057299 */ /* 0x008fe60008011604 */
[----:B------:R-:W-:Y:S02]  /*5120*/  UMOV UR4, UR7 ;  /* 0x0000000700047c82 */ /* 0x000fe40008000000 */
[----:B------:R-:W-:Y:S02]  /*5130*/  USHF.R.U32.HI UR7, URZ, UR49, UR4 ;  /* 0x00000031ff077299 */ /* 0x000fe40008011604 */
[----:B------:R-:W-:Y:S02]  /*5140*/  USEL UR4, UR52, UR5, !UP0 ;  /* 0x0000000534047287 */ /* 0x000fe4000c000000 */
[----:B------:R-:W-:Y:S01]  /*5150*/  USEL UR7, UR53, UR7, !UP1 ;  /* 0x0000000735077287 */ /* 0x000fe2000c800000 */
[----:B------:R-:W-:Y:S01]  /*5160*/  UMOV UR5, UR9 ;  /* 0x0000000900057c82 */ /* 0x000fe20008000000 */
[----:B------:R-:W-:Y:S02]  /*5170*/  UIMAD.WIDE.U32 UR8, UR4, UR42, URZ ;  /* 0x0000002a040872a5 */ /* 0x000fe4000f8e00ff */
[----:B------:R-:W-:Y:S03]  /*5180*/  USHF.R.U32.HI UR6, URZ, UR12, UR5 ;  /* 0x0000000cff067299 */ /* 0x000fe60008011605 */
[----:B------:R-:W-:Y:S01]  /*5190*/  UMOV UR5, UR11 ;  /* 0x0000000b00057c82 */ /* 0x000fe20008000000 */
[----:B------:R-:W-:Y:S02]  /*51a0*/  UIMAD.WIDE.U32 UR10, UR7, UR42, URZ ;  /* 0x0000002a070a72a5 */ /* 0x000fe4000f8e00ff */
[----:B------:R-:W-:Y:S02]  /*51b0*/  USHF.R.U32.HI UR12, URZ, UR49, UR5 ;  /* 0x00000031ff0c7299 */ /* 0x000fe40008011605 */
[----:B------:R-:W-:Y:S01]  /*51c0*/  USEL UR6, UR37, UR6, !UP0 ;  /* 0x0000000625067287 */ /* 0x000fe2000c000000 */
[----:B------:R-:W-:Y:S02]  /*51d0*/  UMOV UR5, UR9 ;  /* 0x0000000900057c82 */ /* 0x000fe40008000000 */
[----:B------:R-:W-:Y:S01]  /*51e0*/  UMOV UR10, UR11 ;  /* 0x0000000b000a7c82 */ /* 0x000fe20008000000 */
[----:B------:R-:W-:Y:S02]  /*51f0*/  @UP2 USHF.R.U32.HI UR4, URZ, UR43, UR5 ;  /* 0x0000002bff042299 */ /* 0x000fe40008011605 */
[----:B------:R-:W-:Y:S02]  /*5200*/  @UP2 USHF.R.U32.HI UR7, URZ, UR43, UR10 ;  /* 0x0000002bff072299 */ /* 0x000fe4000801160a */
[----:B------:R-:W-:Y:S02]  /*5210*/  UIMAD UR4, UR40, UR4, URZ ;  /* 0x00000004280472a4 */ /* 0x000fe4000f8e02ff */
[----:B------:R-:W-:Y:S02]  /*5220*/  UIMAD.WIDE.U32 UR10, UR6, UR42, URZ ;  /* 0x0000002a060a72a5 */ /* 0x000fe4000f8e00ff */
[----:B------:R-:W-:Y:S02]  /*5230*/  USEL UR5, UR38, UR12, !UP1 ;  /* 0x0000000c26057287 */ /* 0x000fe4000c800000 */
[----:B------:R-:W-:Y:S02]  /*5240*/  UIMAD UR8, UR40, UR7, URZ ;  /* 0x00000007280872a4 */ /* 0x000fe4000f8e02ff */
[----:B------:R-:W-:Y:S03]  /*5250*/  UISETP.GE.AND UP0, UPT, UR6, UR4, UPT ;  /* 0x000000040600728c */ /* 0x000fe6000bf06270 */
[----:B------:R-:W-:Y:S01]  /*5260*/  UMOV UR4, UR11 ;  /* 0x0000000b00047c82 */ /* 0x000fe20008000000 */
[----:B------:R-:W-:Y:S02]  /*5270*/  UISETP.GE.OR UP0, UPT, UR5, UR8, UP0 ;  /* 0x000000080500728c */ /* 0x000fe40008706670 */
[----:B------:R-:W-:Y:S02]  /*5280*/  USHF.R.U32.HI UR4, URZ, UR43, UR4 ;  /* 0x0000002bff047299 */ /* 0x000fe40008011604 */
[----:B------:R-:W-:Y:S02]  /*5290*/  UIMAD.WIDE.U32 UR8, UR5, UR42, URZ ;  /* 0x0000002a050872a5 */ /* 0x000fe4000f8e00ff */
[----:B------:R-:W-:Y:S02]  /*52a0*/  USEL UR11, UR6, UR4, !UP2 ;  /* 0x00000004060b7287 */ /* 0x000fe4000d000000 */
[----:B------:R-:W-:Y:S02]  /*52b0*/  UIADD3 UR8, UPT, UPT, -UR5, URZ, URZ ;  /* 0x000000ff05087290 */ /* 0x000fe4000fffe1ff */
[----:B------:R-:W-:Y:S01]  /*52c0*/  UIADD3 UR10, UPT, UPT, -UR11, URZ, URZ ;  /* 0x000000ff0b0a7290 */ /* 0x000fe2000fffe1ff */
[----:B------:R-:W-:Y:S01]  /*52d0*/  @!UP0 UMOV UR4, UR9 ;  /* 0x0000000900048c82 */ /* 0x000fe20008000000 */
[----:B------:R-:W-:Y:S02]  /*52e0*/  UIADD3 UR9, UPT, UPT, -UR6, URZ, URZ ;  /* 0x000000ff06097290 */ /* 0x000fe4000fffe1ff */
[----:B------:R-:W-:Y:S02]  /*52f0*/  @!UP0 USHF.R.U32.HI UR4, URZ, UR43, UR4 ;  /* 0x0000002bff048299 */ /* 0x000fe40008011604 */
[----:B------:R-:W-:Y:S02]  /*5300*/  UIMAD UR10, UR40, UR10, UR6 ;  /* 0x0000000a280a72a4 */ /* 0x000fe4000f8e0206 */
[----:B------:R-:W-:Y:S04]  /*5310*/  @!UP0 USEL UR4, UR5, UR4, !UP2 ;  /* 0x0000000405048287 */ /* 0x000fe8000d000000 */
[----:B------:R-:W-:Y:S02]  /*5320*/  @!UP0 UIMAD UR10, UR7, UR10, UR4 ;  /* 0x0000000a070a82a4 */ /* 0x000fe4000f8e0204 */
[----:B------:R-:W-:Y:S02]  /*5330*/  @!UP0 UIADD3 UR11, UPT, UPT, UR11, -UR4, URZ ;  /* 0x800000040b0b8290 */ /* 0x000fe4000fffe0ff */
[----:B------:R-:W-:Y:S02]  /*5340*/  UIMAD UR7, UR41, UR8, UR38 ;  /* 0x00000008290772a4 */ /* 0x000fe4000f8e0226 */
[----:B------:R-:W-:Y:S02]  /*5350*/  @!UP0 UIMAD UR6, UR11, UR40, UR5 ;  /* 0x000000280b0682a4 */ /* 0x000fe4000f8e0205 */
[----:B------:R-:W-:Y:S01]  /*5360*/  UIMAD UR4, UR50, UR9, UR37 ;  /* 0x00000009320472a4 */ /* 0x000fe2000f8e0225 */
[----:B------:R-:W-:Y:S02]  /*5370*/  @!UP0 UMOV UR5, UR10 ;  /* 0x0000000a00058c82 */ /* 0x000fe40008000000 */
[----:B------:R-:W-:Y:S02]  /*5380*/  UIMAD UR38, UR5, UR41, UR7 ;  /* 0x00000029052672a4 */ /* 0x000fe4000f8e0207 */
[----:B------:R-:W-:Y:S11]  /*5390*/  UIMAD UR37, UR6, UR50, UR4 ;  /* 0x00000032062572a4 */ /* 0x000ff6000f8e0204 */
[----:B------:R-:W-:Y:S01]  /*53a0*/  @!UPT UIADD3 URZ, UPT, UPT, URZ, URZ, URZ ;  /* 0x000000fffffff290 */ /* 0x000fe2000fffe0ff */
.L_x_90:
[----:B------:R-:W-:Y:S01]  /*53b0*/  UISETP.NE.AND UP0, UPT, UR39, 0x1, UPT ;  /* 0x000000012700788c */ /* 0x000fe2000bf05270 */
[----:B------:R-:W-:Y:S10]  /*53c0*/  IADD3 R143, PT, PT, R143, 0x1, RZ ;  /* 0x000000018f8f7810 */ /* 0x000ff40007ffe0ff */
[----:B------:R-:W3:Y:S01]  /*53d0*/  @!UP0 LDCU.128 UR12, c[0x0][0xb10] ;  /* 0x00016200ff0c87ac */ /* 0x000ee20008000c00 */
[----:B------:R-:W4:Y:S01]  /*53e0*/  @!UP0 LDCU UR5, c[0x0][0xb0c] ;  /* 0x00016180ff0587ac */ /* 0x000f220008000800 */
[----:B------:R-:W2:Y:S01]  /*53f0*/  @!UP0 LDCU UR10, c[0x0][0xb20] ;  /* 0x00016400ff0a87ac */ /* 0x000ea20008000800 */
[----:B---3--:R-:W-:Y:S02]  /*5400*/  UIMAD.WIDE.U32 UR8, UR38, UR12, URZ ;  /* 0x0000000c260872a5 */ /* 0x008fe4000f8e00ff */
[----:B------:R-:W-:Y:S02]  /*5410*/  UIMAD.WIDE.U32 UR6, UR37, UR15, URZ ;  /* 0x0000000f250672a5 */ /* 0x000fe4000f8e00ff */
[----:B------:R-:W-:Y:S03]  /*5420*/  @!UP0 UISETP.NE.AND UP1, UPT, UR14, 0x1, UPT ;  /* 0x000000010e00888c */ /* 0x000fe6000bf25270 */
[----:B------:R-:W-:Y:S01]  /*5430*/  @!UP0 UMOV UR4, UR9 ;  /* 0x0000000900048c82 */ /* 0x000fe20008000000 */
[----:B----4-:R-:W-:Y:S02]  /*5440*/  @!UP0 UISETP.NE.AND UP2, UPT, UR5, 0x1, UPT ;  /* 0x000000010500888c */ /* 0x010fe4000bf45270 */
[----:B------:R-:W-:Y:S01]  /*5450*/  @!UP0 USHF.R.U32.HI UR4, URZ, UR13, UR4 ;  /* 0x0000000dff048299 */ /* 0x000fe20008011604 */
[----:B------:R-:W-:Y:S02]  /*5460*/  @!UP0 UMOV UR6, UR7 ;  /* 0x0000000700068c82 */ /* 0x000fe40008000000 */
[----:B--2---:R-:W-:Y:S02]  /*5470*/  @!UP0 USHF.R.U32.HI UR6, URZ, UR10, UR6 ;  /* 0x0000000aff068299 */ /* 0x004fe40008011606 */
[----:B------:R-:W-:Y:S02]  /*5480*/  @!UP0 USEL UR7, UR38, UR4, !UP2 ;  /* 0x0000000426078287 */ /* 0x000fe4000d000000 */
[----:B------:R-:W-:Y:S04]  /*5490*/  @!UP0 USEL UR6, UR37, UR6, !UP1 ;  /* 0x0000000625068287 */ /* 0x000fe8000c800000 */
[----:B------:R-:W-:Y:S02]  /*54a0*/  @!UP0 UIADD3 UR4, UPT, UPT, -UR7, UR6, URZ ;  /* 0x0000000607048290 */ /* 0x000fe4000fffe1ff */
[----:B------:R-:W-:Y:S02]  /*54b0*/  @!UP0 UIADD3 UR6, UPT, UPT, UR7, -UR6, URZ ;  /* 0x8000000607068290 */ /* 0x000fe4000fffe0ff */
[----:B------:R-:W-:Y:S02]  /*54c0*/  @!UP0 UIMAD UR38, UR4, UR5, UR38 ;  /* 0x00000005042682a4 */ /* 0x000fe4000f8e0226 */
[----:B------:R-:W-:Y:S02]  /*54d0*/  @!UP0 UIMAD UR37, UR6, UR14, UR37 ;  /* 0x0000000e062582a4 */ /* 0x000fe4000f8e0225 */
[----:B------:R-:W-:Y:S09]  /*54e0*/  ULOP3.LUT UP0, URZ, UR59, 0x1b0, URZ, 0xc0, !UPT ;  /* 0x000001b03bff7892 */ /* 0x000ff2000f80c0ff */
[----:B------:R-:W-:Y:S05]  /*54f0*/  BRA.U !UP0, `(.L_x_91) ;  /* 0x0000000108407547 */ /* 0x000fea000b800000 */
[----:B------:R-:W2:Y:S01]  /*5500*/  LDCU.64 UR8, c[0x4][0x80] ;  /* 0x01001000ff0877ac */ /* 0x000ea20008000a00 */
[----:B------:R-:W-:Y:S01]  /*5510*/  MOV R3, 0x0 ;  /* 0x0000000000037802 */ /* 0x000fe20000000f00 */
[----:B------:R-:W-:Y:S02]  /*5520*/  HFMA2 R12, -RZ, RZ, 0, 5.9604644775390625e-08 ;  /* 0x00000001ff0c7431 */ /* 0x000fe400000001ff */
[----:B------:R-:W-:Y:S02]  /*5530*/  IMAD.MOV.U32 R8, RZ, RZ, 0x70 ;  /* 0x00000070ff087424 */ /* 0x000fe400078e00ff */
[----:B------:R-:W-:Y:S01]  /*5540*/  IMAD.MOV.U32 R13, RZ, RZ, RZ ;  /* 0x000000ffff0d7224 */ /* 0x000fe200078e00ff */
[----:B------:R-:W3:Y:S01]  /*5550*/  LDCU.64 UR6, c[0x4][0x88] ;  /* 0x01001100ff0677ac */ /* 0x000ee20008000a00 */
[----:B------:R-:W4:Y:S01]  /*5560*/  LDC.64 R2, c[0x4][R3] ;  /* 0x0100000003027b82 */ /* 0x000f220000000a00 */
[----:B------:R-:W1:Y:S01]  /*5570*/  LDCU.64 UR4, c[0x4][0x8] ;  /* 0x01000100ff0477ac */ /* 0x000e620008000a00 */
[----:B--2---:R-:W-:Y:S01]  /*5580*/  MOV R5, UR9 ;  /* 0x0000000900057c02 */ /* 0x004fe20008000f00 */
[----:B------:R-:W-:Y:S01]  /*5590*/  IMAD.U32 R4, RZ, RZ, UR8 ;  /* 0x00000008ff047e24 */ /* 0x000fe2000f8e00ff */
[----:B---3--:R-:W-:Y:S01]  /*55a0*/  MOV R7, UR7 ;  /* 0x0000000700077c02 */ /* 0x008fe20008000f00 */
[----:B------:R-:W-:Y:S01]  /*55b0*/  IMAD.U32 R6, RZ, RZ, UR6 ;  /* 0x00000006ff067e24 */ /* 0x000fe2000f8e00ff */
[----:B-1----:R-:W-:Y:S01]  /*55c0*/  MOV R11, UR5 ;  /* 0x00000005000b7c02 */ /* 0x002fe20008000f00 */
[----:B------:R-:W-:Y:S02]  /*55d0*/  IMAD.U32 R10, RZ, RZ, UR4 ;  /* 0x00000004ff0a7e24 */ /* 0x000fe4000f8e00ff */
[----:B------:R-:W-:Y:S07]  /*55e0*/  LEPC R20, `(.L_x_91) ;  /* 0x000000001014794e */ /* 0x000fee0000000000 */
[----:B----45:R-:W-:Y:S05]  /*55f0*/  CALL.ABS.NOINC R2 ;  /* 0x0000000002007343 */ /* 0x030fea0003c00000 */
.L_x_91:
[----:B------:R-:W-:Y:S01]  /*5600*/  LOP3.LUT P0, RZ, R150, 0x1b0, RZ, 0xc0, !PT ;  /* 0x000001b096ff7812 */ /* 0x000fe2000780c0ff */
[----:B------:R-:W-:Y:S11]  /*5610*/  BSSY.RECONVERGENT B6, `(.L_x_92) ;  /* 0x0000013000067945 */ /* 0x000ff60003800200 */
[----:B------:R-:W-:Y:S01]  /*5620*/  @!UPT UIADD3 URZ, UPT, UPT, URZ, URZ, URZ ;  /* 0x000000fffffff290 */ /* 0x000fe2000fffe0ff */
[----:B------:R-:W-:Y:S05]  /*5630*/  @!P0 BRA `(.L_x_93) ;  /* 0x0000000000408947 */ /* 0x000fea0003800000 */
        /* <DEDUP_REMOVED lines=16> */
.L_x_93:
[----:B------:R-:W-:Y:S05]  /*5740*/  BSYNC.RECONVERGENT B6 ;  /* 0x0000000000067941 */ /* 0x000fea0003800200 */
.L_x_92:
[----:B------:R-:W-:Y:S01]  /*5750*/  ISETP.NE.U32.AND P3, PT, R138, RZ, PT ;  /* 0x000000ff8a00720c */ /* 0x000fe20003f65070 */
[----:B------:R-:W-:Y:S01]  /*5760*/  UISETP.NE.AND UP1, UPT, UR60, URZ, UPT ;  /* 0x000000ff3c00728c */ /* 0x000fe2000bf25270 */
[----:B------:R-:W-:Y:S02]  /*5770*/  ISETP.NE.U32.AND P4, PT, R134, RZ, PT ;  /* 0x000000ff8600720c */ /* 0x000fe40003f85070 */
[----:B------:R-:W-:Y:S02]  /*5780*/  ISETP.NE.AND.EX P3, PT, R139, RZ, PT, P3 ;  /* 0x000000ff8b00720c */ /* 0x000fe40003f65330 */
[----:B------:R-:W-:Y:S02]  /*5790*/  PLOP3.LUT P1, PT, PT, PT, PT, 0x8, 0x80 ;  /* 0x000000000080781c */ /* 0x000fe40003f2e170 */
[----:B------:R-:W-:Y:S02]  /*57a0*/  PLOP3.LUT P0, PT, PT, PT, UP1, 0x80, 0x8 ;  /* 0x000000000008781c */ /* 0x000fe40003f0f018 */
[----:B------:R-:W-:Y:S02]  /*57b0*/  ISETP.NE.AND.EX P4, PT, R135, RZ, PT, P4 ;  /* 0x000000ff8700720c */ /* 0x000fe40003f85340 */
[----:B------:R-:W2:Y:S09]  /*57c0*/  @UP1 LDCU.64 UR4, c[0x0][0x888] ;  /* 0x00011100ff0417ac */ /* 0x000eb20008000a00 */
[----:B------:R-:W-:Y:S01]  /*57d0*/  @P0 PLOP3.LUT P1, PT, P3, PT, PT, 0x80, 0x8 ;  /* 0x000000000008081c */ /* 0x000fe20001f2f070 */
[----:B--2---:R-:W-:Y:S04]  /*57e0*/  @UP1 UISETP.NE.U32.AND UP0, UPT, UR4, URZ, UPT ;  /* 0x000000ff0400128c */ /* 0x004fe8000bf05070 */
[----:B------:R-:W-:Y:S04]  /*57f0*/  @UP1 UISETP.NE.AND.EX UP0, UPT, UR5, URZ, UPT, UP0 ;  /* 0x000000ff0500128c */ /* 0x000fe8000bf05300 */
[----:B------:R-:W-:Y:S01]  /*5800*/  @UP1 USEL UR4, URZ, 0xffffffff, UP0 ;  /* 0xffffffffff041887 */ /* 0x000fe20008000000 */
[----:B------:R-:W-:Y:S11]  /*5810*/  @!P3 BRA `(.L_x_94) ;  /* 0x000000000030b947 */ /* 0x000ff60003800000 */
        /* <DEDUP_REMOVED lines=12> */
.L_x_94:
[----:B------:R-:W-:Y:S05]  /*58e0*/  @!P4 BRA `(.L_x_95) ;  /* 0x000000000024c947 */ /* 0x000fea0003800000 */
[----:B------:R-:W-:Y:S01]  /*58f0*/  ISETP.NE.U32.AND P2, PT, R132, RZ, PT ;  /* 0x000000ff8400720c */ /* 0x000fe20003f45070 */
[----:B------:R-:W2:Y:S03]  /*5900*/  LDCU.64 UR6, c[0x0][0x358] ;  /* 0x00006b00ff0677ac */ /* 0x000ea60008000a00 */
[----:B------:R-:W-:Y:S11]  /*5910*/  ISETP.NE.AND.EX P2, PT, R133, RZ, PT, P2 ;  /* 0x000000ff8500720c */ /* 0x000ff60003f45320 */
[----:B------:R-:W-:Y:S02]  /*5920*/  @!UPT UIADD3 URZ, UPT, UPT, URZ, URZ, URZ ;  /* 0x000000fffffff290 */ /* 0x000fe4000fffe0ff */
[----:B------:R-:W4:Y:S01]  /*5930*/  @P2 LDC.64 R2, c[0x0][0x8a8] ;  /* 0x00022a00ff022b82 */ /* 0x000f220000000a00 */
[----:B-1----:R-:W-:Y:S04]  /*5940*/  @P2 IMAD R0, R134, UR36, RZ ;  /* 0x0000002486002c24 */ /* 0x002fe8000f8e02ff */
[----:B----4-:R-:W-:Y:S05]  /*5950*/  @P2 IMAD.WIDE R2, R0, 0x4, R2 ;  /* 0x0000000400022825 */ /* 0x010fea00078e0202 */
[----:B--2--5:R2:W5:Y:S02]  /*5960*/  @P2 LDG.E R70, desc[UR6][R2.64] ;  /* 0x0000000602462981 */ /* 0x024564000c1e1900 */
[----:B--2---:R-:W4:Y:S02]  /*5970*/  @!P2 LDC R70, c[0x0][0x8a0] ;  /* 0x00022800ff46ab82 */ /* 0x004f240000000800 */
.L_x_95:
[----:B---3-5:R-:W-:Y:S01]  /*5980*/  @P0 FSETP.NEU.AND P4, PT, R71, RZ, PT ;  /* 0x000000ff4700020b */ /* 0x028fe20003f8d000 */
[----:B-1----:R-:W-:Y:S01]  /*5990*/  IMAD.U32 R0, RZ, RZ, UR4 ;  /* 0x00000004ff007e24 */ /* 0x002fe2000f8e00ff */
[----:B------:R-:W-:Y:S01]  /*59a0*/  @P0 LOP3.LUT P2, RZ, R141, 0xff, RZ, 0xc0, !PT ;  /* 0x000000ff8dff0812 */ /* 0x000fe2000784c0ff */
[----:B------:R-:W-:Y:S01]  /*59b0*/  BSSY B1, `(.L_x_96) ;  /* 0x000003d000017945 */ /* 0x000fe20003800000 */
[----:B------:R-:W-:Y:S02]  /*59c0*/  @P0 SEL R2, RZ, 0xffffffff, P4 ;  /* 0xffffffffff020807 */ /* 0x000fe40002000000 */
[----:B------:R-:W-:Y:S02]  /*59d0*/  CS2R R18, SRZ ;  /* 0x0000000000127805 */ /* 0x000fe4000001ff00 */
[----:B------:R-:W-:Y:S02]  /*59e0*/  LEA R22, R68, UR44, 0x3 ;  /* 0x0000002c44167c11 */ /* 0x000fe4000f8e18ff */
[----:B------:R-:W-:Y:S02]  /*59f0*/  CS2R R16, SRZ ;  /* 0x0000000000107805 */ /* 0x000fe4000001ff00 */
[----:B------:R-:W-:Y:S02]  /*5a00*/  @P1 SEL R2, R0, R2, !P2 ;  /* 0x0000000200021207 */ /* 0x000fe40005000000 */
[----:B------:R-:W-:Y:S02]  /*5a10*/  CS2R R26, SRZ ;  /* 0x00000000001a7805 */ /* 0x000fe4000001ff00 */
[----:B------:R-:W-:Y:S02]  /*5a20*/  SHF.L.U32 R4, R146, 0x1f, RZ ;  /* 0x0000001f92047819 */ /* 0x000fe400000006ff */
[----:B------:R-:W-:Y:S02]  /*5a30*/  CS2R R24, SRZ ;  /* 0x0000000000187805 */ /* 0x000fe4000001ff00 */
[----:B------:R-:W-:Y:S02]  /*5a40*/  @P0 LOP3.LUT R2, R2, 0x1, RZ, 0xc0, !PT ;  /* 0x0000000102020812 */ /* 0x000fe400078ec0ff */
[----:B------:R-:W-:Y:S02]  /*5a50*/  CS2R R30, SRZ ;  /* 0x00000000001e7805 */ /* 0x000fe4000001ff00 */
[----:B------:R-:W-:Y:S02]  /*5a60*/  PLOP3.LUT P5, PT, PT, PT, PT, 0x8, 0x80 ;  /* 0x000000000080781c */ /* 0x000fe40003fae170 */
[----:B------:R-:W-:Y:S02]  /*5a70*/  CS2R R28, SRZ ;  /* 0x00000000001c7805 */ /* 0x000fe4000001ff00 */
[----:B------:R-:W-:Y:S01]  /*5a80*/  ISETP.NE.U32.OR P1, PT, R2, 0x1, !P0 ;  /* 0x000000010200780c */ /* 0x000fe20004725470 */
[----:B------:R-:W-:Y:S01]  /*5a90*/  IMAD R2, R68, 0x40, R69 ;  /* 0x0000004044027824 */ /* 0x000fe200078e0245 */
[----:B------:R-:W-:Y:S02]  /*5aa0*/  CS2R R34, SRZ ;  /* 0x0000000000227805 */ /* 0x000fe4000001ff00 */
[----:B------:R-:W-:Y:S09]  /*5ab0*/  CS2R R32, SRZ ;  /* 0x0000000000207805 */ /* 0x000ff2000001ff00 */
[----:B------:R-:W-:Y:S04]  /*5ac0*/  @P1 SHF.L.U32 R0, R144, 0x1f, RZ ;  /* 0x0000001f90001819 */ /* 0x000fe800000006ff */
[----:B------:R-:W1:Y:S01]  /*5ad0*/  @P1 SYNCS.PHASECHK.TRANS64.TRYWAIT P0, [UR44+0x80], R0 ;  /* 0x00008000ff0015a7 */ /* 0x000e62000800112c */
[----:B------:R2:W3:Y:S01]  /*5ae0*/  SYNCS.PHASECHK.TRANS64.TRYWAIT P4, [R22+URZ+0xc0], R4 ;  /* 0x0000c004160075a7 */ /* 0x0004e200080811ff */
[----:B-1----:R-:W-:Y:S01]  /*5af0*/  @P1 PLOP3.LUT P5, PT, P0, PT, PT, 0x8, 0x80 ;  /* 0x000000000080181c */ /* 0x002fe200007ae170 */
[----:B------:R-:W-:Y:S01]  /*5b00*/  @!UPT UIADD3 URZ, UPT, UPT, URZ, URZ, URZ ;  /* 0x000000fffffff290 */ /* 0x000fe2000fffe0ff */
[----:B--23--:R-:W-:Y:S11]  /*5b10*/  @!P1 BRA `(.L_x_97) ;  /* 0x0000000000989947 */ /* 0x00cff60003800000 */
[----:B------:R-:W-:Y:S01]  /*5b20*/  ISETP.NE.U32.AND P0, PT, RZ, UR56, PT ;  /* 0x00000038ff007c0c */ /* 0x000fe2000bf05070 */
[----:B------:R-:W-:Y:S01]  /*5b30*/  BSSY B0, `(.L_x_98) ;  /* 0x0000016000007945 */ /* 0x000fe20003800000 */
[----:B------:R-:W-:Y:S02]  /*5b40*/  FSETP.NEU.AND P2, PT, R71, RZ, PT ;  /* 0x000000ff4700720b */ /* 0x000fe40003f4d000 */
[----:B------:R-:W-:Y:S02]  /*5b50*/  CS2R R34, SRZ ;  /* 0x0000000000227805 */ /* 0x000fe4000001ff00 */
[----:B------:R-:W-:Y:S02]  /*5b60*/  ISETP.NE.AND.EX P0, PT, RZ, UR57, PT, P0 ;  /* 0x00000039ff007c0c */ /* 0x000fe4000bf05300 */
[----:B------:R-:W-:Y:S02]  /*5b70*/  CS2R R32, SRZ ;  /* 0x0000000000207805 */ /* 0x000fe4000001ff00 */
[----:B------:R-:W-:Y:S02]  /*5b80*/  LOP3.LUT P1, RZ, R141, 0xff, RZ, 0xc0, !PT ;  /* 0x000000ff8dff7812 */ /* 0x000fe4000782c0ff */
[----:B------:R-:W-:Y:S02]  /*5b90*/  CS2R R30, SRZ ;  /* 0x00000000001e7805 */ /* 0x000fe4000001ff00 */
[----:B------:R-:W-:Y:S02]  /*5ba0*/  SEL R0, RZ, 0xffffffff, P2 ;  /* 0xffffffffff007807 */ /* 0x000fe40001000000 */
[----:B------:R-:W-:Y:S02]  /*5bb0*/  CS2R R28, SRZ ;  /* 0x00000000001c7805 */ /* 0x000fe4000001ff00 */
[----:B------:R-:W-:Y:S02]  /*5bc0*/  SEL R3, RZ, 0xffffffff, P0 ;  /* 0xffffffffff037807 */ /* 0x000fe40000000000 */
[----:B------:R-:W-:Y:S02]  /*5bd0*/  CS2R R26, SRZ ;  /* 0x00000000001a7805 */ /* 0x000fe4000001ff00 */
[----:B------:R-:W-:Y:S02]  /*5be0*/  CS2R R24, SRZ ;  /* 0x0000000000187805 */ /* 0x000fe4000001ff00 */
[----:B------:R-:W-:Y:S02]  /*5bf0*/  CS2R R18, SRZ ;  /* 0x0000000000127805 */ /* 0x000fe4000001ff00 */
[----:B------:R-:W-:Y:S02]  /*5c00*/  @P3 SEL R0, R3, R0, !P1 ;  /* 0x0000000003003207 */ /* 0x000fe40004800000 */
[----:B------:R-:W-:Y:S02]  /*5c10*/  CS2R R16, SRZ ;  /* 0x0000000000107805 */ /* 0x000fe4000001ff00 */
[----:B------:R-:W-:Y:S04]  /*5c20*/  LOP3.LUT R0, R0, 0x1, RZ, 0xc0, !PT ;  /* 0x0000000100007812 */ /* 0x000fe800078ec0ff */
[----:B------:R-:W-:Y:S01]  /*5c30*/  ISETP.NE.U32.AND P0, PT, R0, 0x1, PT ;  /* 0x000000010000780c */ /* 0x000fe20003f05070 */
[----:B------:R-:W-:Y:S01]  /*5c40*/  @!UPT UIADD3 URZ, UPT, UPT, URZ, URZ, URZ ;  /* 0x000000fffffff290 */ /* 0x000fe2000fffe0ff */
[----:B------:R-:W-:Y:S11]  /*5c50*/  @!P5 BRA `(.L_x_99) ;  /* 0x00000000000cd947 */ /* 0x000ff60003800000 */
[----:B------:R-:W-:Y:S04]  /*5c60*/  SHF.L.U32 R3, R144, 0x1f, RZ ;  /* 0x0000001f90037819 */ /* 0x000fe800000006ff */
[----:B------:R-:W1:Y:S02]  /*5c70*/  SYNCS.PHASECHK.TRANS64.TRYWAIT P1, [UR44+0x80], R3 ;  /* 0x00008003ff0075a7 */ /* 0x000e64000802112c */
[----:B-1----:R-:W-:Y:S05]  /*5c80*/  @!P1 BRA `(.L_x_100) ;  /* 0x0000001c00bc9947 */ /* 0x002fea0003800000 */
.L_x_99:
[----:B------:R-:W-:Y:S05]  /*5c90*/  BSYNC B0 ;  /* 0x0000000000007941 */ /* 0x000fea0003800000 */
.L_x_98:
[----:B------:R2:W3:Y:S01]  /*5ca0*/  @P0 LDS.128 R32, [R140+UR44+0x200] ;  /* 0x0002002c8c200984 */ /* 0x0004e20008000c00 */
[----:B------:R-:W-:Y:S01]  /*5cb0*/  UIADD3 UR4, UPT, UPT, UR44, 0x88, URZ ;  /* 0x000000882c047890 */ /* 0x000fe2000fffe0ff */
[----:B------:R-:W-:Y:S02]  /*5cc0*/  LOP3.LUT R144, R144, 0x1, RZ, 0x3c, !PT ;  /* 0x0000000190907812 */ /* 0x000fe400078e3cff */
[----:B------:R2:W1:Y:S01]  /*5cd0*/  @P0 LDS.128 R28, [R149+0x10] ;  /* 0x00001000951c0984 */ /* 0x0004620000000c00 */
[----:B------:R-:W-:Y:S03]  /*5ce0*/  UPRMT UR4, UR61, 0x654, UR4 ;  /* 0x000006543d047896 */ /* 0x000fe60008000004 */
[----:B------:R2:W1:Y:S04]  /*5cf0*/  @P0 LDS.128 R24, [R148+0x20] ;  /* 0x0000200094180984 */ /* 0x0004680000000c00 */
[----:B------:R2:W1:Y:S01]  /*5d00*/  @P0 LDS.128 R16, [R147+0x30] ;  /* 0x0000300093100984 */ /* 0x0004620000000c00 */
[----:B------:R-:W-:Y:S01]  /*5d10*/  @!PT LDS RZ, [RZ] ;  /* 0x00000000fffff984 */ /* 0x000fe20000000800 */
[----:B------:R-:W-:Y:S01]  /*5d20*/  @!PT LDS RZ, [RZ] ;  /* 0x00000000fffff984 */ /* 0x000fe20000000800 */
[----:B------:R-:W-:Y:S01]  /*5d30*/  @!PT LDS RZ, [RZ] ;  /* 0x00000000fffff984 */ /* 0x000fe20000000800 */
[----:B------:R-:W-:Y:S01]  /*5d40*/  @!PT LDS RZ, [RZ] ;  /* 0x00000000fffff984 */ /* 0x000fe20000000800 */
[----:B------:R5:W-:Y:S06]  /*5d50*/  MEMBAR.ALL.CTA ;  /* 0x0000000000007992 */ /* 0x000bec0000008000 */
[----:B-----5:R-:W5:Y:S02]  /*5d60*/  FENCE.VIEW.ASYNC.S ;  /* 0x00000000000073c6 */ /* 0x020f640000000000 */
[----:B-----5:R-:W-:Y:S01]  /*5d70*/  SYNCS.ARRIVE.TRANS64.RED.A1T0 RZ, [UR4], RZ ;  /* 0x000000ffffff79a7 */ /* 0x020fe20008100404 */
.L_x_97:
[----:B------:R-:W-:Y:S05]  /*5d80*/  BSYNC B1 ;  /* 0x0000000000017941 */ /* 0x000fea0003800000 */
.L_x_96:
[----:B-1----:R-:W-:Y:S04]  /*5d90*/  SHF.R.U32.HI R0, RZ, 0x15, R2 ;  /* 0x00000015ff007819 */ /* 0x002fe80000011602 */
[----:B------:R-:W-:Y:S01]  /*5da0*/  LOP3.LUT P0, RZ, R0, 0x3, R142, 0x48, !PT ;  /* 0x0000000300ff7812 */ /* 0x000fe2000780488e */
[----:B------:R-:W-:Y:S01]  /*5db0*/  @!UPT UIADD3 URZ, UPT, UPT, URZ, URZ, URZ ;  /* 0x000000fffffff290 */ /* 0x000fe2000fffe0ff */
[----:B------:R-:W-:Y:S11]  /*5dc0*/  @P4 BRA `(.L_x_101) ;  /* 0x0000000000084947 */ /* 0x000ff60003800000 */
[----:B------:R-:W1:Y:S02]  /*5dd0*/  SYNCS.PHASECHK.TRANS64.TRYWAIT P1, [R22+URZ+0xc0], R4 ;  /* 0x0000c004160075a7 */ /* 0x000e6400080211ff */
[----:B-1----:R-:W-:Y:S05]  /*5de0*/  @!P1 BRA `(.L_x_102) ;  /* 0x0000001c007c9947 */ /* 0x002fea0003800000 */
.L_x_101:
[----:B------:R-:W-:Y:S05]  /*5df0*/  @!P0 BRA `(.L_x_103) ;  /* 0x0000000000408947 */ /* 0x000fea0003800000 */
[----:B------:R-:W1:Y:S01]  /*5e00*/  LDCU.64 UR8, c[0x4][0x70] ;  /* 0x01000e00ff0877ac */ /* 0x000e620008000a00 */
[----:B------:R-:W-:Y:S01]  /*5e10*/  MOV R15, 0x0 ;  /* 0x00000000000f7802 */ /* 0x000fe20000000f00 */
[----:B------:R-:W-:Y:S02]  /*5e20*/  HFMA2 R12, -RZ, RZ, 0, 5.9604644775390625e-08 ;  /* 0x00000001ff0c7431 */ /* 0x000fe400000001ff */
[----:B------:R-:W-:Y:S02]  /*5e30*/  IMAD.MOV.U32 R8, RZ, RZ, 0x192 ;  /* 0x00000192ff087424 */ /* 0x000fe400078e00ff */
[----:B------:R-:W-:Y:S01]  /*5e40*/  IMAD.MOV.U32 R13, RZ, RZ, RZ ;  /* 0x000000ffff0d7224 */ /* 0x000fe200078e00ff */
[----:B------:R-:W5:Y:S01]  /*5e50*/  LDCU.64 UR6, c[0x4][0x78] ;  /* 0x01000f00ff0677ac */ /* 0x000f620008000a00 */
[----:B------:R-:W2:Y:S01]  /*5e60*/  LDC.64 R14, c[0x4][R15] ;  /* 0x010000000f0e7b82 */ /* 0x000ea20000000a00 */
[----:B------:R-:W3:Y:S01]  /*5e70*/  LDCU.64 UR4, c[0x4][0x10] ;  /* 0x01000200ff0477ac */ /* 0x000ee20008000a00 */
[----:B-1----:R-:W-:Y:S01]  /*5e80*/  MOV R5, UR9 ;  /* 0x0000000900057c02 */ /* 0x002fe20008000f00 */
[----:B------:R-:W-:Y:S01]  /*5e90*/  IMAD.U32 R4, RZ, RZ, UR8 ;  /* 0x00000008ff047e24 */ /* 0x000fe2000f8e00ff */
[----:B-----5:R-:W-:Y:S01]  /*5ea0*/  MOV R7, UR7 ;  /* 0x0000000700077c02 */ /* 0x020fe20008000f00 */
[----:B------:R-:W-:Y:S01]  /*5eb0*/  IMAD.U32 R6, RZ, RZ, UR6 ;  /* 0x00000006ff067e24 */ /* 0x000fe2000f8e00ff */
[----:B---3--:R-:W-:Y:S01]  /*5ec0*/  MOV R11, UR5 ;  /* 0x00000005000b7c02 */ /* 0x008fe20008000f00 */
[----:B------:R-:W-:Y:S02]  /*5ed0*/  IMAD.U32 R10, RZ, RZ, UR4 ;  /* 0x00000004ff0a7e24 */ /* 0x000fe4000f8e00ff */
[----:B------:R-:W-:Y:S07]  /*5ee0*/  LEPC R20, `(.L_x_103) ;  /* 0x000000001014794e */ /* 0x000fee0000000000 */
[----:B--2-4-:R-:W-:Y:S05]  /*5ef0*/  CALL.ABS.NOINC R14 ;  /* 0x000000000e007343 */ /* 0x014fea0003c00000 */
.L_x_103:
[----:B------:R-:W-:Y:S01]  /*5f00*/  LOP3.LUT P0, RZ, R131, 0x60, RZ, 0xc0, !PT ;  /* 0x0000006083ff7812 */ /* 0x000fe2000780c0ff */
[----:B------:R-:W-:Y:S05]  /*5f10*/  WARPSYNC.ALL ;  /* 0x0000000000007948 */ /* 0x000fea0003800000 */
[----:B------:R-:W-:Y:S01]  /*5f20*/  R2UR UR4, R2 ;  /* 0x00000000020472ca */ /* 0x000fe200000e0000 */
[----:B------:R-:W-:Y:S01]  /*5f30*/  BSSY.RECONVERGENT B0, `(.L_x_104) ;  /* 0x0000120000007945 */ /* 0x000fe20003800200 */
[----:B---3--:R-:W-:Y:S02]  /*5f40*/  F2FP.F16.E4M3.UNPACK_B R2, R32 ;  /* 0x00000020ff02723e */ /* 0x008fe400020006ff */
[-C--:B------:R-:W-:Y:S02]  /*5f50*/  F2FP.F16.E4M3.UNPACK_B R21, R33.reuse ;  /* 0x00000021ff15723e */ /* 0x080fe400020006ff */
[----:B------:R-:W-:Y:S01]  /*5f60*/  F2FP.F16.E4M3.UNPACK_B R12, R28 ;  /* 0x0000001cff0c723e */ /* 0x000fe200020006ff */
[----:B------:R-:W-:Y:S01]  /*5f70*/  HADD2.F32 R0, -RZ, R2.H0_H0 ;  /* 0x20000002ff007230 */ /* 0x000fe20000004100 */
[----:B------:R-:W-:Y:S01]  /*5f80*/  F2FP.F16.E4M3.UNPACK_B R32, R32.H1 ;  /* 0x00000020ff20723e */ /* 0x000fe200030006ff */
[--C-:B------:R-:W-:Y:S01]  /*5f90*/  HADD2.F32 R73, -RZ, R21.reuse.H0_H0 ;  /* 0x20000015ff497230 */ /* 0x100fe20000004100 */
[----:B------:R-:W-:Y:S01]  /*5fa0*/  F2FP.F16.E4M3.UNPACK_B R33, R33.H1 ;  /* 0x00000021ff21723e */ /* 0x000fe200030006ff */
[----:B------:R-:W-:Y:S01]  /*5fb0*/  HADD2.F32 R74, -RZ, R21.H1_H1 ;  /* 0x30000015ff4a7230 */ /* 0x000fe20000004100 */
[-C--:B------:R-:W-:Y:S01]  /*5fc0*/  F2FP.F16.E4M3.UNPACK_B R20, R34.reuse ;  /* 0x00000022ff14723e */ /* 0x080fe200020006ff */
[--C-:B------:R-:W-:Y:S01]  /*5fd0*/  HADD2.F32 R3, -RZ, R32.reuse.H0_H0 ;  /* 0x20000020ff037230 */ /* 0x100fe20000004100 */
[----:B------:R-:W-:Y:S01]  /*5fe0*/  F2FP.F16.E4M3.UNPACK_B R15, R34.H1 ;  /* 0x00000022ff0f723e */ /* 0x000fe200030006ff */
[----:B------:R-:W-:Y:S01]  /*5ff0*/  HADD2.F32 R72, -RZ, R32.H1_H1 ;  /* 0x30000020ff487230 */ /* 0x000fe20000004100 */
[-C--:B------:R-:W-:Y:S01]  /*6000*/  F2FP.F16.E4M3.UNPACK_B R14, R35.reuse ;  /* 0x00000023ff0e723e */ /* 0x080fe200020006ff */
[--C-:B------:R-:W-:Y:S01]  /*6010*/  HADD2.F32 R75, -RZ, R33.reuse.H0_H0 ;  /* 0x20000021ff4b7230 */ /* 0x100fe20000004100 */
[----:B------:R-:W-:Y:S01]  /*6020*/  F2FP.F16.E4M3.UNPACK_B R13, R35.H1 ;  /* 0x00000023ff0d723e */ /* 0x000fe200030006ff */
[----:B------:R-:W-:Y:S01]  /*6030*/  HADD2.F32 R76, -RZ, R33.H1_H1 ;  /* 0x30000021ff4c7230 */ /* 0x000fe20000004100 */
[----:B------:R-:W-:Y:S01]  /*6040*/  F2FP.F16.E4M3.UNPACK_B R28, R28.H1 ;  /* 0x0000001cff1c723e */ /* 0x000fe200030006ff */
[--C-:B------:R-:W-:Y:S01]  /*6050*/  HADD2.F32 R77, -RZ, R20.reuse.H0_H0 ;  /* 0x20000014ff4d7230 */ /* 0x100fe20000004100 */
[-C--:B------:R-:W-:Y:S01]  /*6060*/  F2FP.F16.E4M3.UNPACK_B R11, R29.reuse ;  /* 0x0000001dff0b723e */ /* 0x080fe200020006ff */
        /* <DEDUP_REMOVED lines=15> */
[----:B------:R-:W-:Y:S01]  /*6160*/  R2UR UR5, R22 ;  /* 0x00000000160572ca */ /* 0x000fe200000e0000 */
        /* <DEDUP_REMOVED lines=29> */
[----:B------:R-:W-:Y:S01]  /*6340*/  IADD3 R68, PT, PT, R68, 0x1, RZ ;  /* 0x0000000144447810 */ /* 0x000fe20007ffe0ff */
[--C-:B------:R-:W-:Y:S02]  /*6350*/  HADD2.F32 R101, -RZ, R5.reuse.H0_H0 ;  /* 0x20000005ff657230 */ /* 0x100fe40000004100 */
[----:B------:R-:W-:Y:S02]  /*6360*/  HADD2.F32 R102, -RZ, R5.H1_H1 ;  /* 0x30000005ff667230 */ /* 0x000fe40000004100 */
[--C-:B------:R-:W-:Y:S02]  /*6370*/  HADD2.F32 R103, -RZ, R4.reuse.H0_H0 ;  /* 0x20000004ff677230 */ /* 0x100fe40000004100 */
[----:B------:R-:W-:Y:S02]  /*6380*/  HADD2.F32 R104, -RZ, R4.H1_H1 ;  /* 0x30000004ff687230 */ /* 0x000fe40000004100 */
[----:B------:R-:W1:Y:S01]  /*6390*/  LDTM.x64 R4, tmem[UR4] ;  /* 0x00000004000479ee */ /* 0x000e620008340000 */
[----:B------:R-:W-:Y:S01]  /*63a0*/  NOP ;  /* 0x0000000000007918 */ /* 0x000fe20000000000 */
[----:B------:R-:W-:Y:S01]  /*63b0*/  UIADD3 UR4, UPT, UPT, UR5, 0xe0, URZ ;  /* 0x000000e005047890 */ /* 0x000fe2000fffe0ff */
[----:B------:R-:W-:Y:S02]  /*63c0*/  HADD2.F32 R2, -RZ, R2.H1_H1 ;  /* 0x30000002ff027230 */ /* 0x000fe40000004100 */
[--C-:B------:R-:W-:Y:S01]  /*63d0*/  HADD2.F32 R105, -RZ, R106.reuse.H0_H0 ;  /* 0x2000006aff697230 */ /* 0x100fe20000004100 */
[----:B------:R-:W-:Y:S01]  /*63e0*/  UPRMT UR4, UR61, 0x654, UR4 ;  /* 0x000006543d047896 */ /* 0x000fe20008000004 */
[----:B------:R-:W-:Y:S02]  /*63f0*/  HADD2.F32 R106, -RZ, R106.H1_H1 ;  /* 0x3000006aff6a7230 */ /* 0x000fe40000004100 */
[--C-:B------:R-:W-:Y:S02]  /*6400*/  HADD2.F32 R109, -RZ, R110.reuse.H0_H0 ;  /* 0x2000006eff6d7230 */ /* 0x100fe40000004100 */
[----:B------:R-:W-:Y:S02]  /*6410*/  HADD2.F32 R110, -RZ, R110.H1_H1 ;  /* 0x3000006eff6e7230 */ /* 0x000fe40000004100 */
[--C-:B------:R-:W-:Y:S02]  /*6420*/  HADD2.F32 R113, -RZ, R114.reuse.H0_H0 ;  /* 0x20000072ff717230 */ /* 0x100fe40000004100 */
[----:B-1----:R-:W-:Y:S01]  /*6430*/  SYNCS.ARRIVE.TRANS64.RED.A1T0 RZ, [UR4], RZ ;  /* 0x000000ffffff79a7 */ /* 0x002fe20008100404 */
[----:B------:R-:W-:Y:S02]  /*6440*/  HADD2.F32 R114, -RZ, R114.H1_H1 ;  /* 0x30000072ff727230 */ /* 0x000fe40000004100 */
[--C-:B------:R-:W-:Y:S02]  /*6450*/  HADD2.F32 R117, -RZ, R118.reuse.H0_H0 ;  /* 0x20000076ff757230 */ /* 0x100fe40000004100 */
[----:B------:R-:W-:Y:S02]  /*6460*/  HADD2.F32 R118, -RZ, R118.H1_H1 ;  /* 0x30000076ff767230 */ /* 0x000fe40000004100 */
[--C-:B------:R-:W-:Y:S02]  /*6470*/  HADD2.F32 R121, -RZ, R122.reuse.H0_H0 ;  /* 0x2000007aff797230 */ /* 0x100fe40000004100 */
[C---:B----4-:R-:W-:Y:S01]  /*6480*/  FMUL R4, R70.reuse, R4 ;  /* 0x0000000446047220 */ /* 0x050fe20000400000 */
[C---:B------:R-:W-:Y:S01]  /*6490*/  FMUL R5, R70.reuse, R5 ;  /* 0x0000000546057220 */ /* 0x040fe20000400000 */
[C---:B------:R-:W-:Y:S01]  /*64a0*/  FMUL R8, R70.reuse, R8 ;  /* 0x0000000846087220 */ /* 0x040fe20000400000 */
[C---:B------:R-:W-:Y:S01]  /*64b0*/  FMUL R9, R70.reuse, R9 ;  /* 0x0000000946097220 */ /* 0x040fe20000400000 */
[C---:B------:R-:W-:Y:S01]  /*64c0*/  FFMA R4, R71.reuse, R0, R4 ;  /* 0x0000000047047223 */ /* 0x040fe20000000004 */
[C---:B------:R-:W-:Y:S01]  /*64d0*/  FFMA R5, R71.reuse, R2, R5 ;  /* 0x0000000247057223 */ /* 0x040fe20000000005 */
[C---:B------:R-:W-:Y:S01]  /*64e0*/  FMUL R12, R70.reuse, R12 ;  /* 0x0000000c460c7220 */ /* 0x040fe20000400000 */
[C---:B------:R-:W-:Y:S01]  /*64f0*/  FMUL R13, R70.reuse, R13 ;  /* 0x0000000d460d7220 */ /* 0x040fe20000400000 */
[C---:B------:R-:W-:Y:S01]  /*6500*/  FMUL R16, R70.reuse, R16 ;  /* 0x0000001046107220 */ /* 0x040fe20000400000 */
[C---:B------:R-:W-:Y:S01]  /*6510*/  FMUL R17, R70.reuse, R17 ;  /* 0x0000001146117220 */ /* 0x040fe20000400000 */
[C---:B------:R-:W-:Y:S01]  /*6520*/  FMUL R0, R70.reuse, R20 ;  /* 0x0000001446007220 */ /* 0x040fe20000400000 */
[C---:B------:R-:W-:Y:S01]  /*6530*/  FMUL R2, R70.reuse, R21 ;  /* 0x0000001546027220 */ /* 0x040fe20000400000 */
[C---:B------:R-:W-:Y:S01]  /*6540*/  FMUL R21, R70.reuse, R28 ;  /* 0x0000001c46157220 */ /* 0x040fe20000400000 */
[----:B------:R-:W-:Y:S02]  /*6550*/  HADD2.F32 R122, -RZ, R122.H1_H1 ;  /* 0x3000007aff7a7230 */ /* 0x000fe40000004100 */
[C---:B------:R-:W-:Y:S01]  /*6560*/  FMUL R6, R70.reuse, R6 ;  /* 0x0000000646067220 */ /* 0x040fe20000400000 */
[--C-:B------:R-:W-:Y:S02]  /*6570*/  HADD2.F32 R125, -RZ, R126.reuse.H0_H0 ;  /* 0x2000007eff7d7230 */ /* 0x100fe40000004100 */
[C---:B------:R-:W-:Y:S01]  /*6580*/  FMUL R7, R70.reuse, R7 ;  /* 0x0000000746077220 */ /* 0x040fe20000400000 */
[----:B------:R-:W-:Y:S02]  /*6590*/  HADD2.F32 R126, -RZ, R126.H1_H1 ;  /* 0x3000007eff7e7230 */ /* 0x000fe40000004100 */
[C---:B------:R-:W-:Y:S01]  /*65a0*/  FFMA R6, R71.reuse, R3, R6 ;  /* 0x0000000347067223 */ /* 0x040fe20000000006 */
[C---:B------:R-:W-:Y:S01]  /*65b0*/  FMUL R10, R70.reuse, R10 ;  /* 0x0000000a460a7220 */ /* 0x040fe20000400000 */
[C---:B------:R-:W-:Y:S01]  /*65c0*/  FFMA R7, R71.reuse, R72, R7 ;  /* 0x0000004847077223 */ /* 0x040fe20000000007 */
[C---:B------:R-:W-:Y:S01]  /*65d0*/  FFMA R8, R71.reuse, R73, R8 ;  /* 0x0000004947087223 */ /* 0x040fe20000000008 */
[C---:B------:R-:W-:Y:S01]  /*65e0*/  FFMA R9, R71.reuse, R74, R9 ;  /* 0x0000004a47097223 */ /* 0x040fe20000000009 */
[C---:B------:R-:W-:Y:S01]  /*65f0*/  FFMA R10, R71.reuse, R75, R10 ;  /* 0x0000004b470a7223 */ /* 0x040fe2000000000a */
[--C-:B------:R-:W-:Y:S02]  /*6600*/  HADD2.F32 R74, -RZ, R129.reuse.H0_H0 ;  /* 0x20000081ff4a7230 */ /* 0x100fe40000004100 */
[C---:B------:R-:W-:Y:S01]  /*6610*/  FMUL R11, R70.reuse, R11 ;  /* 0x0000000b460b7220 */ /* 0x040fe20000400000 */
[----:B------:R-:W-:Y:S02]  /*6620*/  HADD2.F32 R75, -RZ, R129.H1_H1 ;  /* 0x30000081ff4b7230 */ /* 0x000fe40000004100 */
[C---:B------:R-:W-:Y:S01]  /*6630*/  FMUL R14, R70.reuse, R14 ;  /* 0x0000000e460e7220 */ /* 0x040fe20000400000 */
[--C-:B------:R-:W-:Y:S02]  /*6640*/  HADD2.F32 R72, -RZ, R130.reuse.H0_H0 ;  /* 0x20000082ff487230 */ /* 0x100fe40000004100 */
[C---:B------:R-:W-:Y:S01]  /*6650*/  FFMA R11, R71.reuse, R76, R11 ;  /* 0x0000004c470b7223 */ /* 0x040fe2000000000b */
[C---:B------:R-:W-:Y:S01]  /*6660*/  FFMA R12, R71.reuse, R77, R12 ;  /* 0x0000004d470c7223 */ /* 0x040fe2000000000c */
[----:B------:R-:W-:Y:S01]  /*6670*/  FFMA R13, R71, R78, R13 ;  /* 0x0000004e470d7223 */ /* 0x000fe2000000000d */
[----:B------:R-:W-:Y:S01]  /*6680*/  F2FP.SATFINITE.E4M3.F32.PACK_AB_MERGE_C R76, R7, R6, RZ ;  /* 0x00000006074c723e */ /* 0x000fe200048070ff */
[----:B------:R-:W-:Y:S01]  /*6690*/  FFMA R14, R71, R79, R14 ;  /* 0x0000004f470e7223 */ /* 0x000fe2000000000e */
[----:B------:R-:W-:Y:S01]  /*66a0*/  F2FP.SATFINITE.E4M3.F32.PACK_AB_MERGE_C R129, R11, R10, RZ ;  /* 0x0000000a0b81723e */ /* 0x000fe200048070ff */
[C---:B------:R-:W-:Y:S01]  /*66b0*/  FMUL R7, R70.reuse, R24 ;  /* 0x0000001846077220 */ /* 0x040fe20000400000 */
[C---:B------:R-:W-:Y:S01]  /*66c0*/  FMUL R10, R70.reuse, R25 ;  /* 0x00000019460a7220 */ /* 0x040fe20000400000 */
[C---:B------:R-:W-:Y:S01]  /*66d0*/  FMUL R25, R70.reuse, R32 ;  /* 0x0000002046197220 */ /* 0x040fe20000400000 */
[----:B------:R-:W-:Y:S02]  /*66e0*/  HADD2.F32 R73, -RZ, R130.H1_H1 ;  /* 0x30000082ff497230 */ /* 0x000fe40000004100 */
[C---:B------:R-:W-:Y:S01]  /*66f0*/  FMUL R15, R70.reuse, R15 ;  /* 0x0000000f460f7220 */ /* 0x040fe20000400000 */
[C---:B------:R-:W-:Y:S01]  /*6700*/  FMUL R18, R70.reuse, R18 ;  /* 0x0000001246127220 */ /* 0x040fe20000400000 */
[C---:B------:R-:W-:Y:S01]  /*6710*/  FMUL R19, R70.reuse, R19 ;  /* 0x0000001346137220 */ /* 0x040fe20000400000 */
[C---:B------:R-:W-:Y:S01]  /*6720*/  FMUL R3, R70.reuse, R22 ;  /* 0x0000001646037220 */ /* 0x040fe20000400000 */
[C---:B------:R-:W-:Y:S01]  /*6730*/  FFMA R15, R71.reuse, R80, R15 ;  /* 0x00000050470f7223 */ /* 0x040fe2000000000f */
[C---:B------:R-:W-:Y:S01]  /*6740*/  FFMA R16, R71.reuse, R81, R16 ;  /* 0x0000005147107223 */ /* 0x040fe20000000010 */
[C---:B------:R-:W-:Y:S01]  /*6750*/  FFMA R17, R71.reuse, R82, R17 ;  /* 0x0000005247117223 */ /* 0x040fe20000000011 */
[C---:B------:R-:W-:Y:S01]  /*6760*/  FFMA R18, R71.reuse, R83, R18 ;  /* 0x0000005347127223 */ /* 0x040fe20000000012 */
        /* <DEDUP_REMOVED lines=16> */
[----:B------:R-:W-:Y:S01]  /*6870*/  FMUL R20, R70, R27 ;  /* 0x0000001b46147220 */ /* 0x000fe20000400000 */
[----:B------:R-:W-:Y:S01]  /*6880*/  F2FP.SATFINITE.E4M3.F32.PACK_AB_MERGE_C R3, R6, R3, RZ ;  /* 0x000000030603723e */ /* 0x000fe200048070ff */
[C---:B------:R-:W-:Y:S01]  /*6890*/  FMUL R23, R70.reuse, R30 ;  /* 0x0000001e46177220 */ /* 0x040fe20000400000 */
[C---:B------:R-:W-:Y:S01]  /*68a0*/  FMUL R30, R70.reuse, R37 ;  /* 0x00000025461e7220 */ /* 0x040fe20000400000 */
[C---:B------:R-:W-:Y:S01]  /*68b0*/  FFMA R20, R71.reuse, R92, R20 ;  /* 0x0000005c47147223 */ /* 0x040fe20000000014 */
[C---:B------:R-:W-:Y:S01]  /*68c0*/  FFMA R21, R71.reuse, R93, R21 ;  /* 0x0000005d47157223 */ /* 0x040fe20000000015 */
[C---:B------:R-:W-:Y:S01]  /*68d0*/  FFMA R22, R71.reuse, R94, R22 ;  /* 0x0000005e47167223 */ /* 0x040fe20000000016 */
[C---:B------:R-:W-:Y:S01]  /*68e0*/  FFMA R23, R71.reuse, R95, R23 ;  /* 0x0000005f47177223 */ /* 0x040fe20000000017 */
        /* <DEDUP_REMOVED lines=12> */
[----:B------:R-:W-:Y:S01]  /*69b0*/  FMUL R38, R70, R45 ;  /* 0x0000002d46267220 */ /* 0x000fe20000400000 */
[C---:B------:R-:W-:Y:S01]  /*69c0*/  FFMA R28, R71.reuse, R100, R28 ;  /* 0x00000064471c7223 */ /* 0x040fe2000000001c */
[----:B------:R-:W-:Y:S01]  /*69d0*/  F2FP.SATFINITE.E4M3.F32.PACK_AB_MERGE_C R6, R22, R21, R6 ;  /* 0x000000151606723e */ /* 0x000fe20004807006 */
[C---:B------:R-:W-:Y:S01]  /*69e0*/  FFMA R29, R71.reuse, R101, R29 ;  /* 0x00000065471d7223 */ /* 0x040fe2000000001d */
[C---:B------:R-:W-:Y:S01]  /*69f0*/  FFMA R30, R71.reuse, R102, R30 ;  /* 0x00000066471e7223 */ /* 0x040fe2000000001e */
[----:B------:R-:W-:Y:S01]  /*6a00*/  FFMA R31, R71, R103, R31 ;  /* 0x00000067471f7223 */ /* 0x000fe2000000001f */
[C---:B------:R-:W-:Y:S01]  /*6a10*/  FMUL R45, R70.reuse, R52 ;  /* 0x00000034462d7220 */ /* 0x040fe20000400000 */
[C---:B------:R-:W-:Y:S01]  /*6a20*/  FMUL R52, R70.reuse, R59 ;  /* 0x0000003b46347220 */ /* 0x040fe20000400000 */
[C---:B------:R-:W-:Y:S01]  /*6a30*/  FMUL R59, R70.reuse, R66 ;  /* 0x00000042463b7220 */ /* 0x040fe20000400000 */
[----:B------:R-:W-:Y:S01]  /*6a40*/  F2FP.SATFINITE.E4M3.F32.PACK_AB_MERGE_C R66, R13, R12, R14 ;  /* 0x0000000c0d42723e */ /* 0x000fe2000480700e */
[C---:B------:R-:W-:Y:S01]  /*6a50*/  FMUL R32, R70.reuse, R39 ;  /* 0x0000002746207220 */ /* 0x040fe20000400000 */
[--C-:B------:R-:W-:Y:S02]  /*6a60*/  HADD2.F32 R107, -RZ, R108.reuse.H0_H0 ;  /* 0x2000006cff6b7230 */ /* 0x100fe40000004100 */
[C---:B------:R-:W-:Y:S01]  /*6a70*/  FMUL R35, R70.reuse, R42 ;  /* 0x0000002a46237220 */ /* 0x040fe20000400000 */
[----:B------:R-:W-:Y:S02]  /*6a80*/  HADD2.F32 R108, -RZ, R108.H1_H1 ;  /* 0x3000006cff6c7230 */ /* 0x000fe40000004100 */
[C---:B------:R-:W-:Y:S01]  /*6a90*/  FFMA R32, R71.reuse, R104, R32 ;  /* 0x0000006847207223 */ /* 0x040fe20000000020 */
[----:B------:R-:W-:Y:S01]  /*6aa0*/  FMUL R36, R70, R43 ;  /* 0x0000002b46247220 */ /* 0x000fe20000400000 */
[C---:B------:R-:W-:Y:S01]  /*6ab0*/  FFMA R33, R71.reuse, R105, R33 ;  /* 0x0000006947217223 */ /* 0x040fe20000000021 */
[C---:B------:R-:W-:Y:S01]  /*6ac0*/  FFMA R34, R71.reuse, R106, R34 ;  /* 0x0000006a47227223 */ /* 0x040fe20000000022 */
[--C-:B------:R-:W-:Y:S01]  /*6ad0*/  HADD2.F32 R111, -RZ, R112.reuse.H0_H0 ;  /* 0x20000070ff6f7230 */ /* 0x100fe20000004100 */
[----:B------:R-:W-:Y:S01]  /*6ae0*/  F2FP.SATFINITE.E4M3.F32.PACK_AB_MERGE_C R32, R32, R31, RZ ;  /* 0x0000001f2020723e */ /* 0x000fe200048070ff */
[C---:B------:R-:W-:Y:S01]  /*6af0*/  FFMA R35, R71.reuse, R107, R35 ;  /* 0x0000006b47237223 */ /* 0x040fe20000000023 */
[----:B------:R-:W-:Y:S02]  /*6b00*/  HADD2.F32 R112, -RZ, R112.H1_H1 ;  /* 0x30000070ff707230 */ /* 0x000fe40000004100 */
[----:B------:R-:W-:Y:S01]  /*6b10*/  FMUL R39, R70, R46 ;  /* 0x0000002e46277220 */ /* 0x000fe20000400000 */
[----:B------:R-:W-:Y:S01]  /*6b20*/  F2FP.SATFINITE.E4M3.F32.PACK_AB_MERGE_C R32, R30, R29, R32 ;  /* 0x0000001d1e20723e */ /* 0x000fe20004807020 */
[C---:B------:R-:W-:Y:S01]  /*6b30*/  FFMA R36, R71.reuse, R108, R36 ;  /* 0x0000006c47247223 */ /* 0x040fe20000000024 */
[C---:B------:R-:W-:Y:S01]  /*6b40*/  FMUL R40, R70.reuse, R47 ;  /* 0x0000002f46287220 */ /* 0x040fe20000400000 */
[C---:B------:R-:W-:Y:S01]  /*6b50*/  FFMA R37, R71.reuse, R109, R37 ;  /* 0x0000006d47257223 */ /* 0x040fe20000000025 */
[C---:B------:R-:W-:Y:S01]  /*6b60*/  FFMA R38, R71.reuse, R110, R38 ;  /* 0x0000006e47267223 */ /* 0x040fe20000000026 */
[C---:B------:R-:W-:Y:S01]  /*6b70*/  FMUL R42, R70.reuse, R49 ;  /* 0x00000031462a7220 */ /* 0x040fe20000400000 */
[--C-:B------:R-:W-:Y:S02]  /*6b80*/  HADD2.F32 R115, -RZ, R116.reuse.H0_H0 ;  /* 0x20000074ff737230 */ /* 0x100fe40000004100 */
[C---:B------:R-:W-:Y:S01]  /*6b90*/  FFMA R39, R71.reuse, R111, R39 ;  /* 0x0000006f47277223 */ /* 0x040fe20000000027 */
[----:B------:R-:W-:Y:S02]  /*6ba0*/  HADD2.F32 R116, -RZ, R116.H1_H1 ;  /* 0x30000074ff747230 */ /* 0x000fe40000004100 */
[C---:B------:R-:W-:Y:S01]  /*6bb0*/  FMUL R43, R70.reuse, R50 ;  /* 0x00000032462b7220 */ /* 0x040fe20000400000 */
[C---:B------:R-:W-:Y:S01]  /*6bc0*/  FFMA R40, R71.reuse, R112, R40 ;  /* 0x0000007047287223 */ /* 0x040fe20000000028 */
[C---:B------:R-:W-:Y:S01]  /*6bd0*/  FMUL R44, R70.reuse, R51 ;  /* 0x00000033462c7220 */ /* 0x040fe20000400000 */
[C---:B------:R-:W-:Y:S01]  /*6be0*/  FFMA R41, R71.reuse, R113, R41 ;  /* 0x0000007147297223 */ /* 0x040fe20000000029 */
[C---:B------:R-:W-:Y:S01]  /*6bf0*/  FMUL R50, R70.reuse, R57 ;  /* 0x0000003946327220 */ /* 0x040fe20000400000 */
[C---:B------:R-:W-:Y:S01]  /*6c00*/  FMUL R57, R70.reuse, R64 ;  /* 0x0000004046397220 */ /* 0x040fe20000400000 */
[----:B------:R-:W-:Y:S01]  /*6c10*/  FFMA R42, R71, R114, R42 ;  /* 0x00000072472a7223 */ /* 0x000fe2000000002a */
[C---:B------:R-:W-:Y:S01]  /*6c20*/  FMUL R46, R70.reuse, R53 ;  /* 0x00000035462e7220 */ /* 0x040fe20000400000 */
[--C-:B------:R-:W-:Y:S01]  /*6c30*/  HADD2.F32 R119, -RZ, R120.reuse.H0_H0 ;  /* 0x20000078ff777230 */ /* 0x100fe20000004100 */
[----:B------:R-:W-:Y:S01]  /*6c40*/  F2FP.SATFINITE.E4M3.F32.PACK_AB_MERGE_C R64, R5, R4, R76 ;  /* 0x000000040540723e */ /* 0x000fe2000480704c */
[C---:B------:R-:W-:Y:S01]  /*6c50*/  FMUL R51, R70.reuse, R58 ;  /* 0x0000003a46337220 */ /* 0x040fe20000400000 */
[C---:B------:R-:W-:Y:S01]  /*6c60*/  FMUL R53, R70.reuse, R60 ;  /* 0x0000003c46357220 */ /* 0x040fe20000400000 */
[C---:B------:R-:W-:Y:S01]  /*6c70*/  FFMA R43, R71.reuse, R115, R43 ;  /* 0x00000073472b7223 */ /* 0x040fe2000000002b */
[----:B------:R-:W-:Y:S02]  /*6c80*/  HADD2.F32 R120, -RZ, R120.H1_H1 ;  /* 0x30000078ff787230 */ /* 0x000fe40000004100 */
[C---:B------:R-:W-:Y:S01]  /*6c90*/  FMUL R47, R70.reuse, R54 ;  /* 0x00000036462f7220 */ /* 0x040fe20000400000 */
[C---:B------:R-:W-:Y:S01]  /*6ca0*/  FMUL R58, R70.reuse, R65 ;  /* 0x00000041463a7220 */ /* 0x040fe20000400000 */
[----:B------:R-:W-:Y:S01]  /*6cb0*/  FMUL R60, R70, R67 ;  /* 0x00000043463c7220 */ /* 0x000fe20000400000 */
[----:B------:R-:W-:Y:S01]  /*6cc0*/  F2FP.SATFINITE.E4M3.F32.PACK_AB_MERGE_C R5, R20, R11, RZ ;  /* 0x0000000b1405723e */ /* 0x000fe200048070ff */
[----:B------:R-:W-:Y:S01]  /*6cd0*/  FFMA R44, R71, R116, R44 ;  /* 0x00000074472c7223 */ /* 0x000fe2000000002c */
[C---:B------:R-:W-:Y:S01]  /*6ce0*/  FMUL R48, R70.reuse, R55 ;  /* 0x0000003746307220 */ /* 0x040fe20000400000 */
[----:B------:R-:W-:Y:S01]  /*6cf0*/  F2FP.SATFINITE.E4M3.F32.PACK_AB_MERGE_C R65, R9, R8, R129 ;  /* 0x000000080941723e */ /* 0x000fe20004807081 */
[----:B------:R-:W-:Y:S01]  /*6d00*/  FFMA R45, R71, R117, R45 ;  /* 0x00000075472d7223 */ /* 0x000fe2000000002d */
[----:B------:R-:W-:Y:S01]  /*6d10*/  F2FP.SATFINITE.E4M3.F32.PACK_AB_MERGE_C R67, R17, R16, R18 ;  /* 0x000000101143723e */ /* 0x000fe20004807012 */
[----:B------:R-:W-:Y:S01]  /*6d20*/  FMUL R49, R70, R56 ;  /* 0x0000003846317220 */ /* 0x000fe20000400000 */
[C---:B------:R-:W-:Y:S01]  /*6d30*/  FFMA R46, R71.reuse, R118, R46 ;  /* 0x00000076472e7223 */ /* 0x040fe2000000002e */
[--C-:B------:R-:W-:Y:S02]  /*6d40*/  HADD2.F32 R123, -RZ, R124.reuse.H0_H0 ;  /* 0x2000007cff7b7230 */ /* 0x100fe40000004100 */
[C---:B------:R-:W-:Y:S01]  /*6d50*/  FFMA R47, R71.reuse, R119, R47 ;  /* 0x00000077472f7223 */ /* 0x040fe2000000002f */
[----:B------:R1:W-:Y:S01]  /*6d60*/  STS.128 [R140+UR44+0x2200], R64 ;  /* 0x002200408c007988 */ /* 0x0003e20008000c2c */
[----:B------:R-:W-:Y:S01]  /*6d70*/  HADD2.F32 R124, -RZ, R124.H1_H1 ;  /* 0x3000007cff7c7230 */ /* 0x000fe20000004100 */
[----:B------:R-:W-:Y:S01]  /*6d80*/  F2FP.SATFINITE.E4M3.F32.PACK_AB_MERGE_C R5, R10, R7, R5 ;  /* 0x000000070a05723e */ /* 0x000fe20004807005 */
[C---:B------:R-:W-:Y:S01]  /*6d90*/  FFMA R48, R71.reuse, R120, R48 ;  /* 0x0000007847307223 */ /* 0x040fe20000000030 */
[----:B------:R-:W-:Y:S01]  /*6da0*/  F2FP.SATFINITE.E4M3.F32.PACK_AB_MERGE_C R7, R28, R27, RZ ;  /* 0x0000001b1c07723e */ /* 0x000fe200048070ff */
        /* <DEDUP_REMOVED lines=8> */
[----:B------:R-:W-:Y:S01]  /*6e30*/  FMUL R56, R70, R63 ;  /* 0x0000003f46387220 */ /* 0x000fe20000400000 */
[----:B------:R-:W-:Y:S01]  /*6e40*/  F2FP.SATFINITE.E4M3.F32.PACK_AB_MERGE_C R4, R2, R0, R3 ;  /* 0x000000000204723e */ /* 0x000fe20004807003 */
[C---:B------:R-:W-:Y:S01]  /*6e50*/  FFMA R53, R71.reuse, R125, R53 ;  /* 0x0000007d47357223 */ /* 0x040fe20000000035 */
[----:B------:R-:W-:Y:S01]  /*6e60*/  F2FP.SATFINITE.E4M3.F32.PACK_AB_MERGE_C R7, R26, R25, R7 ;  /* 0x000000191a07723e */ /* 0x000fe20004807007 */
[C---:B------:R-:W-:Y:S01]  /*6e70*/  FFMA R54, R71.reuse, R126, R54 ;  /* 0x0000007e47367223 */ /* 0x040fe20000000036 */
[C---:B------:R-:W-:Y:S01]  /*6e80*/  FFMA R55, R71.reuse, R127, R55 ;  /* 0x0000007f47377223 */ /* 0x040fe20000000037 */
[----:B------:R-:W-:Y:S01]  /*6e90*/  F2FP.SATFINITE.E4M3.F32.PACK_AB_MERGE_C R35, R36, R35, RZ ;  /* 0x000000232423723e */ /* 0x000fe200048070ff */
[C---:B------:R-:W-:Y:S01]  /*6ea0*/  FFMA R56, R71.reuse, R128, R56 ;  /* 0x0000008047387223 */ /* 0x040fe20000000038 */
[----:B------:R1:W-:Y:S01]  /*6eb0*/  STS.128 [R149+0x2010], R4 ;  /* 0x0020100495007388 */ /* 0x0003e20000000c00 */
[----:B------:R-:W-:Y:S01]  /*6ec0*/  F2FP.SATFINITE.E4M3.F32.PACK_AB_MERGE_C R39, R40, R39, RZ ;  /* 0x000000272827723e */ /* 0x000fe200048070ff */
[C---:B------:R-:W-:Y:S01]  /*6ed0*/  FFMA R57, R71.reuse, R72, R57 ;  /* 0x0000004847397223 */ /* 0x040fe20000000039 */
[----:B------:R-:W-:Y:S01]  /*6ee0*/  F2FP.SATFINITE.E4M3.F32.PACK_AB_MERGE_C R43, R44, R43, RZ ;  /* 0x0000002b2c2b723e */ /* 0x000fe200048070ff */
[C---:B------:R-:W-:Y:S01]  /*6ef0*/  FFMA R58, R71.reuse, R73, R58 ;  /* 0x00000049473a7223 */ /* 0x040fe2000000003a */
[C---:B------:R-:W-:Y:S01]  /*6f00*/  FFMA R59, R71.reuse, R74, R59 ;  /* 0x0000004a473b7223 */ /* 0x040fe2000000003b */
[----:B------:R-:W-:Y:S01]  /*6f10*/  F2FP.SATFINITE.E4M3.F32.PACK_AB_MERGE_C R33, R34, R33, R35 ;  /* 0x000000212221723e */ /* 0x000fe20004807023 */
[----:B------:R-:W-:Y:S01]  /*6f20*/  FFMA R60, R71, R75, R60 ;  /* 0x0000004b473c7223 */ /* 0x000fe2000000003c */
[----:B------:R-:W-:Y:S02]  /*6f30*/  F2FP.SATFINITE.E4M3.F32.PACK_AB_MERGE_C R34, R38, R37, R39 ;  /* 0x000000252622723e */ /* 0x000fe40004807027 */
[----:B------:R-:W-:Y:S02]  /*6f40*/  F2FP.SATFINITE.E4M3.F32.PACK_AB_MERGE_C R35, R42, R41, R43 ;  /* 0x000000292a23723e */ /* 0x000fe4000480702b */
[----:B------:R-:W-:Y:S02]  /*6f50*/  F2FP.SATFINITE.E4M3.F32.PACK_AB_MERGE_C R51, R52, R51, RZ ;  /* 0x000000333433723e */ /* 0x000fe400048070ff */
[----:B------:R-:W-:Y:S01]  /*6f60*/  F2FP.SATFINITE.E4M3.F32.PACK_AB_MERGE_C R48, R48, R47, RZ ;  /* 0x0000002f3030723e */ /* 0x000fe200048070ff */
[----:B------:R1:W-:Y:S01]  /*6f70*/  STS.128 [R148+0x2020], R32 ;  /* 0x0020202094007388 */ /* 0x0003e20000000c00 */
[----:B------:R-:W-:Y:S02]  /*6f80*/  F2FP.SATFINITE.E4M3.F32.PACK_AB_MERGE_C R55, R56, R55, RZ ;  /* 0x000000373837723e */ /* 0x000fe400048070ff */
[----:B------:R-:W-:Y:S02]  /*6f90*/  F2FP.SATFINITE.E4M3.F32.PACK_AB_MERGE_C R59, R60, R59, RZ ;  /* 0x0000003b3c3b723e */ /* 0x000fe400048070ff */
[----:B------:R-:W-:Y:S02]  /*6fa0*/  F2FP.SATFINITE.E4M3.F32.PACK_AB_MERGE_C R49, R50, R49, R51 ;  /* 0x000000313231723e */ /* 0x000fe40004807033 */
[----:B------:R-:W-:Y:S02]  /*6fb0*/  F2FP.SATFINITE.E4M3.F32.PACK_AB_MERGE_C R48, R46, R45, R48 ;  /* 0x0000002d2e30723e */ /* 0x000fe40004807030 */
[----:B------:R-:W-:Y:S02]  /*6fc0*/  F2FP.SATFINITE.E4M3.F32.PACK_AB_MERGE_C R50, R54, R53, R55 ;  /* 0x000000353632723e */ /* 0x000fe40004807037 */
[----:B------:R-:W-:Y:S05]  /*6fd0*/  F2FP.SATFINITE.E4M3.F32.PACK_AB_MERGE_C R51, R58, R57, R59 ;  /* 0x000000393a33723e */ /* 0x000fea000480703b */
[----:B------:R1:W-:Y:S01]  /*6fe0*/  STS.128 [R147+0x2030], R48 ;  /* 0x0020303093007388 */ /* 0x0003e20000000c00 */
[----:B------:R-:W-:Y:S01]  /*6ff0*/  @!PT LDS RZ, [RZ] ;  /* 0x00000000fffff984 */ /* 0x000fe20000000800 */
[----:B------:R-:W-:Y:S01]  /*7000*/  @!PT LDS RZ, [RZ] ;  /* 0x00000000fffff984 */ /* 0x000fe20000000800 */
[----:B------:R-:W-:Y:S01]  /*7010*/  @!PT LDS RZ, [RZ] ;  /* 0x00000000fffff984 */ /* 0x000fe20000000800 */
[----:B------:R-:W-:Y:S01]  /*7020*/  @!PT LDS RZ, [RZ] ;  /* 0x00000000fffff984 */ /* 0x000fe20000000800 */
[----:B------:R3:W-:Y:S07]  /*7030*/  MEMBAR.ALL.CTA ;  /* 0x0000000000007992 */ /* 0x0007ee0000008000 */
[----:B---3--:R-:W3:Y:S02]  /*7040*/  FENCE.VIEW.ASYNC.S ;  /* 0x00000000000073c6 */ /* 0x008ee40000000000 */
[----:B---3--:R-:W-:Y:S06]  /*7050*/  BAR.SYNC.DEFER_BLOCKING 0x1, 0x80 ;  /* 0x0042000000007b1d */ /* 0x008fec0000010000 */
[----:B------:R-:W-:Y:S05]  /*7060*/  @P0 BRA `(.L_x_105) ;  /* 0x0000000000300947 */ /* 0x000fea0003800000 */
[----:B------:R-:W-:Y:S02]  /*7070*/  UIADD3 UR4, UPT, UPT, UR44, 0x2200, URZ ;  /* 0x000022002c047890 */ /* 0x000fe4000fffe0ff */
[----:B------:R-:W-:Y:S02]  /*7080*/  USHF.L.U32 UR9, UR45, 0x6, URZ ;  /* 0x000000062d097899 */ /* 0x000fe400080006ff */
[----:B------:R-:W-:Y:S02]  /*7090*/  USHF.L.U32 UR10, UR46, 0x7, URZ ;  /* 0x000000072e0a7899 */ /* 0x000fe400080006ff */
[----:B------:R-:W-:Y:S01]  /*70a0*/  MOV R150, UR4 ;  /* 0x0000000400967c02 */ /* 0x000fe20008000f00 */
[----:B------:R-:W-:Y:S01]  /*70b0*/  UIADD3 UR4, UP0, UPT, UR62, 0x680, URZ ;  /* 0x000006803e047890 */ /* 0x000fe2000ff1e0ff */
[----:B------:R-:W-:Y:S02]  /*70c0*/  UMOV UR11, UR36 ;  /* 0x00000024000b7c82 */ /* 0x000fe40008000000 */
[----:B------:R-:W-:Y:S01]  /*70d0*/  R2UR UR8, R150 ;  /* 0x00000000960872ca */ /* 0x000fe200000e0000 */
[----:B------:R-:W-:Y:S11]  /*70e0*/  UIADD3.X UR5, UPT, UPT, URZ, UR63, URZ, UP0, !UPT ;  /* 0x0000003fff057290 */ /* 0x000ff600087fe4ff */
[----:B------:R-:W-:Y:S01]  /*70f0*/  @!UPT UIADD3 URZ, UPT, UPT, URZ, URZ, URZ ;  /* 0x000000fffffff290 */ /* 0x000fe2000fffe0ff */
[----:B------:R3:W-:Y:S01]  /*7100*/  UTMASTG.3D [UR8], [UR4] ;  /* 0x00000008040073b5 */ /* 0x0007e20008010000 */
[----:B------:R0:W-:Y:S01]  /*7110*/  UTMACMDFLUSH ;  /* 0x00000000000079b7 */ /* 0x0001e20000000000 */
[----:B---3--:R-:W-:Y:S04]  /*7120*/  DEPBAR.LE SB0, 0x0 ;  /* 0x000080000000791a */ /* 0x008fe80000000000 */
.L_x_105:
[----:B------:R-:W-:Y:S05]  /*7130*/  BSYNC.RECONVERGENT B0 ;  /* 0x0000000000007941 */ /* 0x000fea0003800200 */
.L_x_104:
[----:B------:R-:W-:Y:S01]  /*7140*/  BAR.SYNC.DEFER_BLOCKING 0x1, 0x80 ;  /* 0x0042000000007b1d */ /* 0x000fe20000010000 */
[----:B------:R-:W-:Y:S01]  /*7150*/  ISETP.NE.AND P0, PT, R143, 0x2, PT ;  /* 0x000000028f00780c */ /* 0x000fe20003f05270 */
[----:B------:R-:W-:Y:S01]  /*7160*/  UISETP.NE.AND UP0, UPT, UR47, URZ, UPT ;  /* 0x000000ff2f00728c */ /* 0x000fe2000bf05270 */
[----:B------:R-:W-:Y:S01]  /*7170*/  ISETP.NE.AND P1, PT, R68, 0x4, PT ;  /* 0x000000044400780c */ /* 0x000fe20003f25270 */
[----:B------:R-:W-:Y:S01]  /*7180*/  UIADD3 UR45, UPT, UPT, UR37, UR55, URZ ;  /* 0x00000037252d7290 */ /* 0x000fe2000fffe0ff */
[----:B------:R-:W-:Y:S01]  /*7190*/  SEL R2, RZ, 0x1, P0 ;  /* 0x00000001ff027807 */ /* 0x000fe20000000000 */
[----:B------:R-:W-:Y:S01]  /*71a0*/  UIADD3 UR46, UPT, UPT, UR38, UR58, URZ ;  /* 0x0000003a262e7290 */ /* 0x000fe2000fffe0ff */
[----:B------:R-:W-:Y:S02]  /*71b0*/  SEL R0, RZ, 0x1, P1 ;  /* 0x00000001ff007807 */ /* 0x000fe40000800000 */
[----:B------:R-:W-:Y:S02]  /*71c0*/  LOP3.LUT R145, R145, R2, RZ, 0x3c, !PT ;  /* 0x0000000291917212 */ /* 0x000fe400078e3cff */
[----:B------:R-:W-:Y:S02]  /*71d0*/  LOP3.LUT R146, R146, R0, RZ, 0x3c, !PT ;  /* 0x0000000092927212 */ /* 0x000fe400078e3cff */
[----:B------:R-:W-:Y:S02]  /*71e0*/  SEL R143, R143, RZ, P0 ;  /* 0x000000ff8f8f7207 */ /* 0x000fe40000000000 */
[----:B------:R-:W-:Y:S01]  /*71f0*/  SEL R68, R68, RZ, P1 ;  /* 0x000000ff44447207 */ /* 0x000fe20000800000 */
[----:B------:R-:W-:Y:S01]  /*7200*/  UMOV UR36, UR54 ;  /* 0x0000003600247c82 */ /* 0x000fe20008000000 */
[----:B------:R-:W-:Y:S05]  /*7210*/  BRA.U UP0, `(.L_x_106) ;  /* 0xffffffdd00187547 */ /* 0x000fea000b83ffff */
[----:B------:R-:W-:Y:S05]  /*7220*/  EXIT ;  /* 0x000000000000794d */ /* 0x000fea0003800000 */
.L_x_25:
[----:B-1----:R1:W2:Y:S02]  /*7230*/  SYNCS.PHASECHK.TRANS64.TRYWAIT P0, [R0+URZ+0x110], R2 ;  /* 0x00011002000075a7 */ /* 0x0022a400080011ff */
[----:B--2---:R-:W-:Y:S05]  /*7240*/  @!P0 NANOSLEEP.SYNCS 0x989680 ;  /* 0x009896800000895d */ /* 0x004fea0003900000 */
[----:B------:R-:W2:Y:S02]  /*7250*/  @!P0 SYNCS.PHASECHK.TRANS64 P0, [R0+URZ+0x110], R2 ;  /* 0x00011002000085a7 */ /* 0x000ea400080010ff */
[----:B--2---:R-:W-:Y:S05]  /*7260*/  @!P0 BRA `(.L_x_25) ;  /* 0xfffffffc00f08947 */ /* 0x004fea000383ffff */
[----:B------:R-:W-:Y:S05]  /*7270*/  BRA `(.L_x_107) ;  /* 0xffffffa400907947 */ /* 0x000fea000383ffff */
.L_x_28:
[----:B-1----:R-:W-:-:S07]  /*7280*/  MOV R0, UR33 ;  /* 0x0000002100007c02 */ /* 0x002fce0008000f00 */
.L_x_108:
[----:B-1----:R1:W2:Y:S02]  /*7290*/  SYNCS.PHASECHK.TRANS64.TRYWAIT P0, [R0+URZ+0x40], R3 ;  /* 0x00004003000075a7 */ /* 0x0022a400080011ff */
[----:B--2---:R-:W-:Y:S05]  /*72a0*/  @!P0 NANOSLEEP.SYNCS 0x989680 ;  /* 0x009896800000895d */ /* 0x004fea0003900000 */
[----:B------:R-:W2:Y:S02]  /*72b0*/  @!P0 SYNCS.PHASECHK.TRANS64 P0, [R0+URZ+0x40], R3 ;  /* 0x00004003000085a7 */ /* 0x000ea400080010ff */
[----:B--2---:R-:W-:Y:S05]  /*72c0*/  @!P0 BRA `(.L_x_108) ;  /* 0xfffffffc00f08947 */ /* 0x004fea000383ffff */
[----:B------:R-:W-:Y:S05]  /*72d0*/  BRA `(.L_x_27) ;  /* 0xffffffa400d07947 */ /* 0x000fea000383ffff */
.L_x_35:
[----:B-1----:R-:W-:-:S07]  /*72e0*/  MOV R0, UR17 ;  /* 0x0000001100007c02 */ /* 0x002fce0008000f00 */
.L_x_109:
[----:B-1----:R1:W2:Y:S02]  /*72f0*/  SYNCS.PHASECHK.TRANS64.TRYWAIT P0, [R0+URZ+0x40], R3 ;  /* 0x00004003000075a7 */ /* 0x0022a400080011ff */
[----:B--2---:R-:W-:Y:S05]  /*7300*/  @!P0 NANOSLEEP.SYNCS 0x989680 ;  /* 0x009896800000895d */ /* 0x004fea0003900000 */
[----:B------:R-:W2:Y:S02]  /*7310*/  @!P0 SYNCS.PHASECHK.TRANS64 P0, [R0+URZ+0x40], R3 ;  /* 0x00004003000085a7 */ /* 0x000ea400080010ff */
[----:B--2---:R-:W-:Y:S05]  /*7320*/  @!P0 BRA `(.L_x_109) ;  /* 0xfffffffc00f08947 */ /* 0x004fea000383ffff */
[----:B------:R-:W-:Y:S05]  /*7330*/  BRA `(.L_x_34) ;  /* 0xffffffa8008c7947 */ /* 0x000fea000383ffff */
.L_x_40:
[----:B-1----:R1:W2:Y:S02]  /*7340*/  SYNCS.PHASECHK.TRANS64.TRYWAIT P0, [R3+URZ+0xa0], R0 ;  /* 0x0000a000030075a7 */ /* 0x0022a400080011ff */
[----:B--2---:R-:W-:Y:S05]  /*7350*/  @!P0 NANOSLEEP.SYNCS 0x989680 ;  /* 0x009896800000895d */ /* 0x004fea0003900000 */
[----:B------:R-:W2:Y:S02]  /*7360*/  @!P0 SYNCS.PHASECHK.TRANS64 P0, [R3+URZ+0xa0], R0 ;  /* 0x0000a000030085a7 */ /* 0x000ea400080010ff */
[----:B--2---:R-:W-:Y:S05]  /*7370*/  @!P0 BRA `(.L_x_40) ;  /* 0xfffffffc00f08947 */ /* 0x004fea000383ffff */
[----:B------:R-:W-:Y:S05]  /*7380*/  BRA `(.L_x_110) ;  /* 0xffffffac002c7947 */ /* 0x000fea000383ffff */
.L_x_44:
[----:B------:R-:W-:-:S07]  /*7390*/  MOV R0, UR4 ;  /* 0x0000000400007c02 */ /* 0x000fce0008000f00 */
.L_x_111:
[----:B-1----:R1:W2:Y:S02]  /*73a0*/  SYNCS.PHASECHK.TRANS64.TRYWAIT P0, [R0+URZ], R2 ;  /* 0x00000002000075a7 */ /* 0x0022a400080011ff */
[----:B--2---:R-:W-:Y:S05]  /*73b0*/  @!P0 NANOSLEEP.SYNCS 0x989680 ;  /* 0x009896800000895d */ /* 0x004fea0003900000 */
[----:B------:R-:W2:Y:S02]  /*73c0*/  @!P0 SYNCS.PHASECHK.TRANS64 P0, [R0+URZ], R2 ;  /* 0x00000002000085a7 */ /* 0x000ea400080010ff */
[----:B--2---:R-:W-:Y:S05]  /*73d0*/  @!P0 BRA `(.L_x_111) ;  /* 0xfffffffc00f08947 */ /* 0x004fea000383ffff */
[----:B------:R-:W-:Y:S05]  /*73e0*/  BRA `(.L_x_112) ;  /* 0xffffffb000d07947 */ /* 0x000fea000383ffff */
.L_x_45:
[----:B------:R-:W-:-:S07]  /*73f0*/  MOV R0, UR5 ;  /* 0x0000000500007c02 */ /* 0x000fce0008000f00 */
.L_x_113:
[----:B-1----:R1:W2:Y:S02]  /*7400*/  SYNCS.PHASECHK.TRANS64.TRYWAIT P0, [R0+URZ], R3 ;  /* 0x00000003000075a7 */ /* 0x0022a400080011ff */
[----:B--2---:R-:W-:Y:S05]  /*7410*/  @!P0 NANOSLEEP.SYNCS 0x989680 ;  /* 0x009896800000895d */ /* 0x004fea0003900000 */
[----:B------:R-:W2:Y:S02]  /*7420*/  @!P0 SYNCS.PHASECHK.TRANS64 P0, [R0+URZ], R3 ;  /* 0x00000003000085a7 */ /* 0x000ea400080010ff */
[----:B--2---:R-:W-:Y:S05]  /*7430*/  @!P0 BRA `(.L_x_113) ;  /* 0xfffffffc00f08947 */ /* 0x004fea000383ffff */
[----:B------:R-:W-:Y:S05]  /*7440*/  BRA `(.L_x_114) ;  /* 0xffffffb000dc7947 */ /* 0x000fea000383ffff */
.L_x_46:
[----:B------:R-:W-:-:S07]  /*7450*/  MOV R0, UR5 ;  /* 0x0000000500007c02 */ /* 0x000fce0008000f00 */
.L_x_115:
[----:B-1----:R1:W2:Y:S02]  /*7460*/  SYNCS.PHASECHK.TRANS64.TRYWAIT P0, [R0+URZ], R3 ;  /* 0x00000003000075a7 */ /* 0x0022a400080011ff */
[----:B--2---:R-:W-:Y:S05]  /*7470*/  @!P0 NANOSLEEP.SYNCS 0x989680 ;  /* 0x009896800000895d */ /* 0x004fea0003900000 */
[----:B------:R-:W2:Y:S02]  /*7480*/  @!P0 SYNCS.PHASECHK.TRANS64 P0, [R0+URZ], R3 ;  /* 0x00000003000085a7 */ /* 0x000ea400080010ff */
[----:B--2---:R-:W-:Y:S05]  /*7490*/  @!P0 BRA `(.L_x_115) ;  /* 0xfffffffc00f08947 */ /* 0x004fea000383ffff */
[----:B------:R-:W-:Y:S05]  /*74a0*/  BRA `(.L_x_116) ;  /* 0xffffffb000e87947 */ /* 0x000fea000383ffff */
.L_x_47:
[----:B------:R-:W-:-:S07]  /*74b0*/  MOV R0, UR5 ;  /* 0x0000000500007c02 */ /* 0x000fce0008000f00 */
.L_x_117:
[----:B-1----:R1:W2:Y:S02]  /*74c0*/  SYNCS.PHASECHK.TRANS64.TRYWAIT P0, [R0+URZ], R3 ;  /* 0x00000003000075a7 */ /* 0x0022a400080011ff */
[----:B--2---:R-:W-:Y:S05]  /*74d0*/  @!P0 NANOSLEEP.SYNCS 0x989680 ;  /* 0x009896800000895d */ /* 0x004fea0003900000 */
[----:B------:R-:W2:Y:S02]  /*74e0*/  @!P0 SYNCS.PHASECHK.TRANS64 P0, [R0+URZ], R3 ;  /* 0x00000003000085a7 */ /* 0x000ea400080010ff */
[----:B--2---:R-:W-:Y:S05]  /*74f0*/  @!P0 BRA `(.L_x_117) ;  /* 0xfffffffc00f08947 */ /* 0x004fea000383ffff */
[----:B------:R-:W-:Y:S05]  /*7500*/  BRA `(.L_x_118) ;  /* 0xffffffb000f47947 */ /* 0x000fea000383ffff */
.L_x_48:
[----:B------:R-:W-:-:S07]  /*7510*/  MOV R0, UR5 ;  /* 0x0000000500007c02 */ /* 0x000fce0008000f00 */
.L_x_119:
[----:B-1----:R1:W2:Y:S02]  /*7520*/  SYNCS.PHASECHK.TRANS64.TRYWAIT P0, [R0+URZ], R3 ;  /* 0x00000003000075a7 */ /* 0x0022a400080011ff */
[----:B--2---:R-:W-:Y:S05]  /*7530*/  @!P0 NANOSLEEP.SYNCS 0x989680 ;  /* 0x009896800000895d */ /* 0x004fea0003900000 */
[----:B------:R-:W2:Y:S02]  /*7540*/  @!P0 SYNCS.PHASECHK.TRANS64 P0, [R0+URZ], R3 ;  /* 0x00000003000085a7 */ /* 0x000ea400080010ff */
[----:B--2---:R-:W-:Y:S05]  /*7550*/  @!P0 BRA `(.L_x_119) ;  /* 0xfffffffc00f08947 */ /* 0x004fea000383ffff */
[----:B------:R-:W-:Y:S05]  /*7560*/  BRA `(.L_x_120) ;  /* 0xffffffb400007947 */ /* 0x000fea000383ffff */
.L_x_49:
[----:B------:R-:W-:-:S07]  /*7570*/  MOV R0, UR5 ;  /* 0x0000000500007c02 */ /* 0x000fce0008000f00 */
.L_x_121:
[----:B-1----:R1:W2:Y:S02]  /*7580*/  SYNCS.PHASECHK.TRANS64.TRYWAIT P0, [R0+URZ], R3 ;  /* 0x00000003000075a7 */ /* 0x0022a400080011ff */
[----:B--2---:R-:W-:Y:S05]  /*7590*/  @!P0 NANOSLEEP.SYNCS 0x989680 ;  /* 0x009896800000895d */ /* 0x004fea0003900000 */
[----:B------:R-:W2:Y:S02]  /*75a0*/  @!P0 SYNCS.PHASECHK.TRANS64 P0, [R0+URZ], R3 ;  /* 0x00000003000085a7 */ /* 0x000ea400080010ff */
[----:B--2---:R-:W-:Y:S05]  /*75b0*/  @!P0 BRA `(.L_x_121) ;  /* 0xfffffffc00f08947 */ /* 0x004fea000383ffff */
[----:B------:R-:W-:Y:S05]  /*75c0*/  BRA `(.L_x_122) ;  /* 0xffffffb4000c7947 */ /* 0x000fea000383ffff */
.L_x_50:
[----:B------:R-:W-:-:S07]  /*75d0*/  MOV R0, UR5 ;  /* 0x0000000500007c02 */ /* 0x000fce0008000f00 */
.L_x_123:
[----:B-1----:R1:W2:Y:S02]  /*75e0*/  SYNCS.PHASECHK.TRANS64.TRYWAIT P0, [R0+URZ], R3 ;  /* 0x00000003000075a7 */ /* 0x0022a400080011ff */
[----:B--2---:R-:W-:Y:S05]  /*75f0*/  @!P0 NANOSLEEP.SYNCS 0x989680 ;  /* 0x009896800000895d */ /* 0x004fea0003900000 */
[----:B------:R-:W2:Y:S02]  /*7600*/  @!P0 SYNCS.PHASECHK.TRANS64 P0, [R0+URZ], R3 ;  /* 0x00000003000085a7 */ /* 0x000ea400080010ff */
[----:B--2---:R-:W-:Y:S05]  /*7610*/  @!P0 BRA `(.L_x_123) ;  /* 0xfffffffc00f08947 */ /* 0x004fea000383ffff */
[----:B------:R-:W-:Y:S05]  /*7620*/  BRA `(.L_x_124) ;  /* 0xffffffb400187947 */ /* 0x000fea000383ffff */
.L_x_53:
[----:B-1----:R1:W2:Y:S02]  /*7630*/  SYNCS.PHASECHK.TRANS64.TRYWAIT P0, [R2+URZ+0x100], R4 ;  /* 0x00010004020075a7 */ /* 0x0022a400080011ff */
[----:B--2---:R-:W-:Y:S05]  /*7640*/  @!P0 NANOSLEEP.SYNCS 0x989680 ;  /* 0x009896800000895d */ /* 0x004fea0003900000 */
[----:B------:R-:W2:Y:S02]  /*7650*/  @!P0 SYNCS.PHASECHK.TRANS64 P0, [R2+URZ+0x100], R4 ;  /* 0x00010004020085a7 */ /* 0x000ea400080010ff */
[----:B--2---:R-:W-:Y:S05]  /*7660*/  @!P0 BRA `(.L_x_53) ;  /* 0xfffffffc00f08947 */ /* 0x004fea000383ffff */
[----:B------:R-:W-:Y:S05]  /*7670*/  BRA `(.L_x_125) ;  /* 0xffffffb400747947 */ /* 0x000fea000383ffff */
.L_x_54:
[----:B------:R-:W-:-:S07]  /*7680*/  MOV R2, UR4 ;  /* 0x0000000400027c02 */ /* 0x000fce0008000f00 */
.L_x_126:
[----:B-1----:R1:W2:Y:S02]  /*7690*/  SYNCS.PHASECHK.TRANS64.TRYWAIT P0, [R2+URZ+0xb0], R5 ;  /* 0x0000b005020075a7 */ /* 0x0022a400080011ff */
[----:B--2---:R-:W-:Y:S05]  /*76a0*/  @!P0 NANOSLEEP.SYNCS 0x989680 ;  /* 0x009896800000895d */ /* 0x004fea0003900000 */
[----:B------:R-:W2:Y:S02]  /*76b0*/  @!P0 SYNCS.PHASECHK.TRANS64 P0, [R2+URZ+0xb0], R5 ;  /* 0x0000b005020085a7 */ /* 0x000ea400080010ff */
[----:B--2---:R-:W-:Y:S05]  /*76c0*/  @!P0 BRA `(.L_x_126) ;  /* 0xfffffffc00f08947 */ /* 0x004fea000383ffff */
[----:B------:R-:W-:Y:S05]  /*76d0*/  BRA `(.L_x_127) ;  /* 0xffffffb400847947 */ /* 0x000fea000383ffff */
.L_x_55:
[----:B-1----:R1:W2:Y:S02]  /*76e0*/  SYNCS.PHASECHK.TRANS64.TRYWAIT P1, [R2+URZ+0xa0], R4 ;  /* 0x0000a004020075a7 */ /* 0x0022a400080211ff */
[----:B--2---:R-:W-:Y:S05]  /*76f0*/  @!P1 NANOSLEEP.SYNCS 0x989680 ;  /* 0x009896800000995d */ /* 0x004fea0003900000 */
[----:B------:R-:W2:Y:S02]  /*7700*/  @!P1 SYNCS.PHASECHK.TRANS64 P1, [R2+URZ+0xa0], R4 ;  /* 0x0000a004020095a7 */ /* 0x000ea400080210ff */
[----:B--2---:R-:W-:Y:S05]  /*7710*/  @!P1 BRA `(.L_x_55) ;  /* 0xfffffffc00f09947 */ /* 0x004fea000383ffff */
[----:B------:R-:W-:Y:S05]  /*7720*/  BRA `(.L_x_128) ;  /* 0xffffffb400b47947 */ /* 0x000fea000383ffff */
.L_x_58:
[----:B------:R-:W-:-:S07]  /*7730*/  MOV R0, UR4 ;  /* 0x0000000400007c02 */ /* 0x000fce0008000f00 */
.L_x_129:
[----:B-1----:R1:W2:Y:S02]  /*7740*/  SYNCS.PHASECHK.TRANS64.TRYWAIT P0, [R0+URZ+0xb0], R2 ;  /* 0x0000b002000075a7 */ /* 0x0022a400080011ff */
[----:B--2---:R-:W-:Y:S05]  /*7750*/  @!P0 NANOSLEEP.SYNCS 0x989680 ;  /* 0x009896800000895d */ /* 0x004fea0003900000 */
[----:B------:R-:W2:Y:S02]  /*7760*/  @!P0 SYNCS.PHASECHK.TRANS64 P0, [R0+URZ+0xb0], R2 ;  /* 0x0000b002000085a7 */ /* 0x000ea400080010ff */
[----:B--2---:R-:W-:Y:S05]  /*7770*/  @!P0 BRA `(.L_x_129) ;  /* 0xfffffffc00f08947 */ /* 0x004fea000383ffff */
[----:B------:R-:W-:Y:S05]  /*7780*/  BRA `(.L_x_57) ;  /* 0xffffffb800087947 */ /* 0x000fea000383ffff */
.L_x_65:
[----:B-1----:R1:W2:Y:S02]  /*7790*/  SYNCS.PHASECHK.TRANS64.TRYWAIT P1, [R0+URZ+0xa0], R2 ;  /* 0x0000a002000075a7 */ /* 0x0022a400080211ff */
[----:B--2---:R-:W-:Y:S05]  /*77a0*/  @!P1 NANOSLEEP.SYNCS 0x989680 ;  /* 0x009896800000995d */ /* 0x004fea0003900000 */
[----:B------:R-:W2:Y:S02]  /*77b0*/  @!P1 SYNCS.PHASECHK.TRANS64 P1, [R0+URZ+0xa0], R2 ;  /* 0x0000a002000095a7 */ /* 0x000ea400080210ff */
[----:B--2---:R-:W-:Y:S05]  /*77c0*/  @!P1 BRA `(.L_x_65) ;  /* 0xfffffffc00f09947 */ /* 0x004fea000383ffff */
[----:B------:R-:W-:Y:S05]  /*77d0*/  BRA `(.L_x_130) ;  /* 0xffffffbc007c7947 */ /* 0x000fea000383ffff */
.L_x_66:
[----:B------:R-:W-:-:S07]  /*77e0*/  MOV R2, UR30 ;  /* 0x0000001e00027c02 */ /* 0x000fce0008000f00 */
.L_x_131:
[----:B-1----:R1:W2:Y:S02]  /*77f0*/  SYNCS.PHASECHK.TRANS64.TRYWAIT P0, [R2+URZ+0xe0], R0 ;  /* 0x0000e000020075a7 */ /* 0x0022a400080011ff */
[----:B--2---:R-:W-:Y:S05]  /*7800*/  @!P0 NANOSLEEP.SYNCS 0x989680 ;  /* 0x009896800000895d */ /* 0x004fea0003900000 */
[----:B------:R-:W2:Y:S02]  /*7810*/  @!P0 SYNCS.PHASECHK.TRANS64 P0, [R2+URZ+0xe0], R0 ;  /* 0x0000e000020085a7 */ /* 0x000ea400080010ff */
[----:B--2---:R-:W-:Y:S05]  /*7820*/  @!P0 BRA `(.L_x_131) ;  /* 0xfffffffc00f08947 */ /* 0x004fea000383ffff */
[----:B------:R-:W-:Y:S05]  /*7830*/  BRA `(.L_x_132) ;  /* 0xffffffbc00b47947 */ /* 0x000fea000383ffff */
.L_x_69:
[----:B------:R-:W-:Y:S07]  /*7840*/  MOV R0, UR5 ;  /* 0x0000000500007c02 */ /* 0x000fee0008000f00 */
.L_x_133:
[----:B-1----:R1:W2:Y:S02]  /*7850*/  SYNCS.PHASECHK.TRANS64.TRYWAIT P0, [R0+URZ], R2 ;  /* 0x00000002000075a7 */ /* 0x0022a400080011ff */
[----:B--2---:R-:W-:Y:S05]  /*7860*/  @!P0 NANOSLEEP.SYNCS 0x989680 ;  /* 0x009896800000895d */ /* 0x004fea0003900000 */
[----:B------:R-:W2:Y:S02]  /*7870*/  @!P0 SYNCS.PHASECHK.TRANS64 P0, [R0+URZ], R2 ;  /* 0x00000002000085a7 */ /* 0x000ea400080010ff */
[----:B--2---:R-:W-:Y:S05]  /*7880*/  @!P0 BRA `(.L_x_133) ;  /* 0xfffffffc00f08947 */ /* 0x004fea000383ffff */
[----:B------:R-:W-:Y:S05]  /*7890*/  BRA `(.L_x_68) ;  /* 0xffffffbc00d07947 */ /* 0x000fea000383ffff */
.L_x_72:
[----:B------:R-:W-:-:S07]  /*78a0*/  MOV R0, UR4 ;  /* 0x0000000400007c02 */ /* 0x000fce0008000f00 */
.L_x_134:
[----:B--2---:R2:W4:Y:S02]  /*78b0*/  SYNCS.PHASECHK.TRANS64.TRYWAIT P0, [R0+URZ], R2 ;  /* 0x00000002000075a7 */ /* 0x00452400080011ff */
[----:B----4-:R-:W-:Y:S05]  /*78c0*/  @!P0 NANOSLEEP.SYNCS 0x989680 ;  /* 0x009896800000895d */ /* 0x010fea0003900000 */
[----:B------:R-:W4:Y:S02]  /*78d0*/  @!P0 SYNCS.PHASECHK.TRANS64 P0, [R0+URZ], R2 ;  /* 0x00000002000085a7 */ /* 0x000f2400080010ff */
[----:B----4-:R-:W-:Y:S05]  /*78e0*/  @!P0 BRA `(.L_x_134) ;  /* 0xfffffffc00f08947 */ /* 0x010fea000383ffff */
[----:B------:R-:W-:Y:S05]  /*78f0*/  BRA `(.L_x_135) ;  /* 0xffffffc000ac7947 */ /* 0x000fea000383ffff */
.L_x_73:
[----:B------:R-:W-:-:S07]  /*7900*/  MOV R0, UR5 ;  /* 0x0000000500007c02 */ /* 0x000fce0008000f00 */
.L_x_136:
[----:B-1----:R1:W2:Y:S02]  /*7910*/  SYNCS.PHASECHK.TRANS64.TRYWAIT P0, [R0+URZ], R3 ;  /* 0x00000003000075a7 */ /* 0x0022a400080011ff */
[----:B--2---:R-:W-:Y:S05]  /*7920*/  @!P0 NANOSLEEP.SYNCS 0x989680 ;  /* 0x009896800000895d */ /* 0x004fea0003900000 */
[----:B------:R-:W2:Y:S02]  /*7930*/  @!P0 SYNCS.PHASECHK.TRANS64 P0, [R0+URZ], R3 ;  /* 0x00000003000085a7 */ /* 0x000ea400080010ff */
[----:B--2---:R-:W-:Y:S05]  /*7940*/  @!P0 BRA `(.L_x_136) ;  /* 0xfffffffc00f08947 */ /* 0x004fea000383ffff */
[----:B------:R-:W-:Y:S05]  /*7950*/  BRA `(.L_x_137) ;  /* 0xffffffc000b87947 */ /* 0x000fea000383ffff */
.L_x_74:
[----:B------:R-:W-:-:S07]  /*7960*/  MOV R0, UR5 ;  /* 0x0000000500007c02 */ /* 0x000fce0008000f00 */
.L_x_138:
[----:B-1----:R1:W2:Y:S02]  /*7970*/  SYNCS.PHASECHK.TRANS64.TRYWAIT P0, [R0+URZ], R3 ;  /* 0x00000003000075a7 */ /* 0x0022a400080011ff */
[----:B--2---:R-:W-:Y:S05]  /*7980*/  @!P0 NANOSLEEP.SYNCS 0x989680 ;  /* 0x009896800000895d */ /* 0x004fea0003900000 */
[----:B------:R-:W2:Y:S02]  /*7990*/  @!P0 SYNCS.PHASECHK.TRANS64 P0, [R0+URZ], R3 ;  /* 0x00000003000085a7 */ /* 0x000ea400080010ff */
[----:B--2---:R-:W-:Y:S05]  /*79a0*/  @!P0 BRA `(.L_x_138) ;  /* 0xfffffffc00f08947 */ /* 0x004fea000383ffff */
[----:B------:R-:W-:Y:S05]  /*79b0*/  BRA `(.L_x_139) ;  /* 0xffffffc000c47947 */ /* 0x000fea000383ffff */
.L_x_75:
[----:B-1----:R-:W-:-:S07]  /*79c0*/  MOV R0, UR4 ;  /* 0x0000000400007c02 */ /* 0x002fce0008000f00 */
.L_x_140:
[----:B-1----:R1:W2:Y:S02]  /*79d0*/  SYNCS.PHASECHK.TRANS64.TRYWAIT P0, [R0+URZ], R2 ;  /* 0x00000002000075a7 */ /* 0x0022a400080011ff */
[----:B--2---:R-:W-:Y:S05]  /*79e0*/  @!P0 NANOSLEEP.SYNCS 0x989680 ;  /* 0x009896800000895d */ /* 0x004fea0003900000 */
[----:B------:R-:W2:Y:S02]  /*79f0*/  @!P0 SYNCS.PHASECHK.TRANS64 P0, [R0+URZ], R2 ;  /* 0x00000002000085a7 */ /* 0x000ea400080010ff */
[----:B--2---:R-:W-:Y:S05]  /*7a00*/  @!P0 BRA `(.L_x_140) ;  /* 0xfffffffc00f08947 */ /* 0x004fea000383ffff */
[----:B------:R-:W-:Y:S05]  /*7a10*/  BRA `(.L_x_141) ;  /* 0xffffffc000d07947 */ /* 0x000fea000383ffff */
.L_x_80:
[----:B--2---:R2:W3:Y:S02]  /*7a20*/  SYNCS.PHASECHK.TRANS64.TRYWAIT P0, [R7+URZ+0xa0], R0 ;  /* 0x0000a000070075a7 */ /* 0x0044e400080011ff */
[----:B---3--:R-:W-:Y:S05]  /*7a30*/  @!P0 NANOSLEEP.SYNCS 0x989680 ;  /* 0x009896800000895d */ /* 0x008fea0003900000 */
[----:B------:R-:W3:Y:S02]  /*7a40*/  @!P0 SYNCS.PHASECHK.TRANS64 P0, [R7+URZ+0xa0], R0 ;  /* 0x0000a000070085a7 */ /* 0x000ee400080010ff */
[----:B---3--:R-:W-:Y:S05]  /*7a50*/  @!P0 BRA `(.L_x_80) ;  /* 0xfffffffc00f08947 */ /* 0x008fea000383ffff */
[----:B------:R-:W-:Y:S05]  /*7a60*/  BRA `(.L_x_142) ;  /* 0xffffffc400e47947 */ /* 0x000fea000383ffff */
.L_x_83:
[----:B-1----:R-:W-:Y:S07]  /*7a70*/  MOV R0, UR17 ;  /* 0x0000001100007c02 */ /* 0x002fee0008000f00 */
.L_x_143:
[----:B-1----:R1:W2:Y:S02]  /*7a80*/  SYNCS.PHASECHK.TRANS64.TRYWAIT P2, [R0+URZ+0x98], R7 ;  /* 0x00009807000075a7 */ /* 0x0022a400080411ff */
[----:B--2---:R-:W-:Y:S05]  /*7a90*/  @!P2 NANOSLEEP.SYNCS 0x989680 ;  /* 0x009896800000a95d */ /* 0x004fea0003900000 */
[----:B------:R-:W2:Y:S02]  /*7aa0*/  @!P2 SYNCS.PHASECHK.TRANS64 P2, [R0+URZ+0x98], R7 ;  /* 0x000098070000a5a7 */ /* 0x000ea400080410ff */
[----:B--2---:R-:W-:Y:S05]  /*7ab0*/  @!P2 BRA `(.L_x_143) ;  /* 0xfffffffc00f0a947 */ /* 0x004fea000383ffff */
[----:B------:R-:W-:Y:S05]  /*7ac0*/  BRA `(.L_x_82) ;  /* 0xffffffcc00447947 */ /* 0x000fea000383ffff */
.L_x_86:
[----:B-1----:R-:W-:Y:S07]  /*7ad0*/  MOV R0, UR17 ;  /* 0x0000001100007c02 */ /* 0x002fee0008000f00 */
.L_x_144:
[----:B-1----:R1:W2:Y:S02]  /*7ae0*/  SYNCS.PHASECHK.TRANS64.TRYWAIT P0, [R0+URZ+0x88], R6 ;  /* 0x00008806000075a7 */ /* 0x0022a400080011ff */
[----:B--2---:R-:W-:Y:S05]  /*7af0*/  @!P0 NANOSLEEP.SYNCS 0x989680 ;  /* 0x009896800000895d */ /* 0x004fea0003900000 */
[----:B------:R-:W2:Y:S02]  /*7b00*/  @!P0 SYNCS.PHASECHK.TRANS64 P0, [R0+URZ+0x88], R6 ;  /* 0x00008806000085a7 */ /* 0x000ea400080010ff */
[----:B--2---:R-:W-:Y:S05]  /*7b10*/  @!P0 BRA `(.L_x_144) ;  /* 0xfffffffc00f08947 */ /* 0x004fea000383ffff */
[----:B------:R-:W-:Y:S05]  /*7b20*/  BRA `(.L_x_145) ;  /* 0xffffffcc00947947 */ /* 0x000fea000383ffff */
.L_x_89:
[----:B---3--:R3:W4:Y:S02]  /*7b30*/  SYNCS.PHASECHK.TRANS64.TRYWAIT P0, [R3+URZ+0xa0], R0 ;  /* 0x0000a000030075a7 */ /* 0x00872400080011ff */
[----:B----4-:R-:W-:Y:S05]  /*7b40*/  @!P0 NANOSLEEP.SYNCS 0x989680 ;  /* 0x009896800000895d */ /* 0x010fea0003900000 */
[----:B------:R-:W4:Y:S02]  /*7b50*/  @!P0 SYNCS.PHASECHK.TRANS64 P0, [R3+URZ+0xa0], R0 ;  /* 0x0000a000030085a7 */ /* 0x000f2400080010ff */
[----:B----4-:R-:W-:Y:S05]  /*7b60*/  @!P0 BRA `(.L_x_89) ;  /* 0xfffffffc00f08947 */ /* 0x010fea000383ffff */
[----:B------:R-:W-:Y:S05]  /*7b70*/  BRA `(.L_x_146) ;  /* 0xffffffd000d47947 */ /* 0x000fea000383ffff */
.L_x_100:
[----:B-1----:R-:W-:Y:S04]  /*7b80*/  MOV R0, UR44 ;  /* 0x0000002c00007c02 */ /* 0x002fe80008000f00 */
[----:B------:R1:W2:Y:S03]  /*7b90*/  SYNCS.PHASECHK.TRANS64.TRYWAIT P1, [R0+URZ+0x80], R3 ;  /* 0x00008003000075a7 */ /* 0x0002a600080211ff */
[----:B--2---:R-:W-:Y:S05]  /*7ba0*/  @!P1 NANOSLEEP.SYNCS 0x989680 ;  /* 0x009896800000995d */ /* 0x004fea0003900000 */
[----:B------:R-:W2:Y:S02]  /*7bb0*/  @!P1 SYNCS.PHASECHK.TRANS64 P1, [R0+URZ+0x80], R3 ;  /* 0x00008003000095a7 */ /* 0x000ea400080210ff */
[----:B--2---:R-:W-:Y:S05]  /*7bc0*/  @!P1 BRA `(.L_x_100) ;  /* 0xfffffffc00ec9947 */ /* 0x004fea000383ffff */
[----:B------:R-:W-:Y:S05]  /*7bd0*/  BRA `(.L_x_99) ;  /* 0xffffffe0002c7947 */ /* 0x000fea000383ffff */
.L_x_102:
[----:B------:R1:W1:Y:S02]  /*7be0*/  SYNCS.PHASECHK.TRANS64.TRYWAIT P1, [R22+URZ+0xc0], R4 ;  /* 0x0000c004160075a7 */ /* 0x00026400080211ff */
[----:B-1----:R-:W-:Y:S05]  /*7bf0*/  @!P1 NANOSLEEP.SYNCS 0x989680 ;  /* 0x009896800000995d */ /* 0x002fea0003900000 */
[----:B------:R-:W1:Y:S02]  /*7c00*/  @!P1 SYNCS.PHASECHK.TRANS64 P1, [R22+URZ+0xc0], R4 ;  /* 0x0000c004160095a7 */ /* 0x000e6400080210ff */
[----:B-1----:R-:W-:Y:S05]  /*7c10*/  @!P1 BRA `(.L_x_102) ;  /* 0xfffffffc00f09947 */ /* 0x002fea000383ffff */
[----:B------:R-:W-:Y:S05]  /*7c20*/  BRA `(.L_x_101) ;  /* 0xffffffe000707947 */ /* 0x000fea000383ffff */
        .weak           $__internal_0_$__cuda_sm10x_tcgen05_guardrail_trap_col_being_dealloced_not_returned_by_alloc
        .type           $__internal_0_$__cuda_sm10x_tcgen05_guardrail_trap_col_being_dealloced_not_returned_by_alloc,@function
        .size           $__internal_0_$__cuda_sm10x_tcgen05_guardrail_trap_col_being_dealloced_not_returned_by_alloc,($__internal_1_$__cuda_sm10x_tcgen05_guardrail_trap_phase_invalid_during_alloc - $__internal_0_$__cuda_sm10x_tcgen05_guardrail_trap_col_being_dealloced_not_returned_by_alloc)
$__internal_0_$__cuda_sm10x_tcgen05_guardrail_trap_col_being_dealloced_not_returned_by_alloc:
[----:B------:R-:W-:Y:S05]  /*7c30*/  BPT.TRAP 0x1 ;  /* 0x000000040000795c */ /* 0x000fea0000300000 */
[----:B------:R-:W-:-:S04]  /*7c40*/  HFMA2 R3, -RZ, RZ, 0, 0 ;  /* 0x00000000ff037431 */ /* 0x000fc800000001ff */
[----:B------:R-:W-:Y:S05]  /*7c50*/  RET.REL.NODEC R2 `(_ZN7cutlass13device_kernelINS_4gemm6kernel13GemmUniversalIN4cute5tupleIJiiiiEEENS1_10collective13CollectiveMmaINS1_35MainloopSm100TmaUmmaWarpSpecializedILi8ELi2ELi4ENS5_IJNS4_1CILi1EEENSA_ILi2EEESB_EEEEENS5_IJNSA_ILi128EEENSA_ILi64EEESF_EEENS_12float_e4m3_tENS5_IJlSB_lEEESI_SJ_NS4_8TiledMMAINS4_8MMA_AtomIJNS4_10MMA_TraitsINS4_19SM100_MMA_F8F6F4_SSEJSI_SI_fSF_SG_NS4_17integral_constantINS4_4UMMA5MajorELSQ_0EEESR_NSO_INSP_7ScaleInELSS_0EEEST_EEEEEENS4_6LayoutINS5_IJSB_SB_SB_EEENS5_IJNSA_ILi0EEESY_SY_EEEEENS5_IJNS4_10UnderscoreES11_S11_EEEEENS4_23SM90_TMA_LOAD_MULTICASTENS4_14ComposedLayoutINS4_7SwizzleILi3ELi4ELi3EEENS4_18smem_ptr_flag_bitsILi8EEENSW_INS5_IJNSA_ILi8EEESF_EEENS5_IJSF_SB_EEEEEEEvNS4_8identityENS4_13SM90_TMA_LOADES1E_vS1F_EENS_8epilogue10collective18CollectiveEpilogueINS1I_23Sm100TmaWarpSpecializedILi1ELi1ELi64ELb0ELb0EEEJSH_NS5_IJNSW_ISF_SB_EENSW_ISG_SB_EEEEESI_SJ_SI_SJ_NS1I_6fusion15FusionCallbacksIS1M_NS1Q_17LinearCombinationISI_fSI_fLNS_15FloatRoundStyleE2EEESH_S1P_JEEENS4_5SM1004TMEM4LOAD26SM100_TMEM_LOAD_32dp32b64xES1G_NS15_INS16_ILi2ELi4ELi3EEES19_NSW_INS5_IJS1A_SG_EEENS5_IJSG_SB_EEEEEEENS4_39AutoVectorizingCopyWithAssumedAlignmentILi128EEENS4_14SM90_TMA_STOREES24_S26_S26_EEEvvEEEEvNT_6ParamsE) ;  /* 0xffffff8002e87950 */ /* 0x000fea0003c3ffff */
        .weak           $__internal_1_$__cuda_sm10x_tcgen05_guardrail_trap_phase_invalid_during_alloc
        .type           $__internal_1_$__cuda_sm10x_tcgen05_guardrail_trap_phase_invalid_during_alloc,@function
        .size           $__internal_1_$__cuda_sm10x_tcgen05_guardrail_trap_phase_invalid_during_alloc,($__internal_2_$__cuda_sm10x_tcgen05_guardrail_trap_unallocated_columns_being_dealloced - $__internal_1_$__cuda_sm10x_tcgen05_guardrail_trap_phase_invalid_during_alloc)
$__internal_1_$__cuda_sm10x_tcgen05_guardrail_trap_phase_invalid_during_alloc:
[----:B------:R-:W-:Y:S05]  /*7c60*/  BPT.TRAP 0x1 ;  /* 0x000000040000795c */ /* 0x000fea0000300000 */
[----:B------:R-:W-:-:S04]  /*7c70*/  MOV R5, 0x0 ;  /* 0x0000000000057802 */ /* 0x000fc80000000f00 */
[----:B------:R-:W-:Y:S05]  /*7c80*/  RET.REL.NODEC R4 `(_ZN7cutlass13device_kernelINS_4gemm6kernel13GemmUniversalIN4cute5tupleIJiiiiEEENS1_10collective13CollectiveMmaINS1_35MainloopSm100TmaUmmaWarpSpecializedILi8ELi2ELi4ENS5_IJNS4_1CILi1EEENSA_ILi2EEESB_EEEEENS5_IJNSA_ILi128EEENSA_ILi64EEESF_EEENS_12float_e4m3_tENS5_IJlSB_lEEESI_SJ_NS4_8TiledMMAINS4_8MMA_AtomIJNS4_10MMA_TraitsINS4_19SM100_MMA_F8F6F4_SSEJSI_SI_fSF_SG_NS4_17integral_constantINS4_4UMMA5MajorELSQ_0EEESR_NSO_INSP_7ScaleInELSS_0EEEST_EEEEEENS4_6LayoutINS5_IJSB_SB_SB_EEENS5_IJNSA_ILi0EEESY_SY_EEEEENS5_IJNS4_10UnderscoreES11_S11_EEEEENS4_23SM90_TMA_LOAD_MULTICASTENS4_14ComposedLayoutINS4_7SwizzleILi3ELi4ELi3EEENS4_18smem_ptr_flag_bitsILi8EEENSW_INS5_IJNSA_ILi8EEESF_EEENS5_IJSF_SB_EEEEEEEvNS4_8identityENS4_13SM90_TMA_LOADES1E_vS1F_EENS_8epilogue10collective18CollectiveEpilogueINS1I_23Sm100TmaWarpSpecializedILi1ELi1ELi64ELb0ELb0EEEJSH_NS5_IJNSW_ISF_SB_EENSW_ISG_SB_EEEEESI_SJ_SI_SJ_NS1I_6fusion15FusionCallbacksIS1M_NS1Q_17LinearCombinationISI_fSI_fLNS_15FloatRoundStyleE2EEESH_S1P_JEEENS4_5SM1004TMEM4LOAD26SM100_TMEM_LOAD_32dp32b64xES1G_NS15_INS16_ILi2ELi4ELi3EEES19_NSW_INS5_IJS1A_SG_EEENS5_IJSG_SB_EEEEEEENS4_39AutoVectorizingCopyWithAssumedAlignmentILi128EEENS4_14SM90_TMA_STOREES24_S26_S26_EEEvvEEEEvNT_6ParamsE) ;  /* 0xffffff8004dc7950 */ /* 0x000fea0003c3ffff */
        .weak           $__internal_2_$__cuda_sm10x_tcgen05_guardrail_trap_unallocated_columns_being_dealloced
        .type           $__internal_2_$__cuda_sm10x_tcgen05_guardrail_trap_unallocated_columns_being_dealloced,@function
        .size           $__internal_2_$__cuda_sm10x_tcgen05_guardrail_trap_unallocated_columns_being_dealloced,(.L_x_148 - $__internal_2_$__cuda_sm10x_tcgen05_guardrail_trap_unallocated_columns_being_dealloced)
$__internal_2_$__cuda_sm10x_tcgen05_guardrail_trap_unallocated_columns_being_dealloced:
[----:B------:R-:W-:Y:S05]  /*7c90*/  BPT.TRAP 0x1 ;  /* 0x000000040000795c */ /* 0x000fea0000300000 */
[----:B------:R-:W-:-:S04]  /*7ca0*/  HFMA2 R3, -RZ, RZ, 0, 0 ;  /* 0x00000000ff037431 */ /* 0x000fc800000001ff */
[----:B------:R-:W-:Y:S05]  /*7cb0*/  RET.REL.NODEC R2 `(_ZN7cutlass13device_kernelINS_4gemm6kernel13GemmUniversalIN4cute5tupleIJiiiiEEENS1_10collective13CollectiveMmaINS1_35MainloopSm100TmaUmmaWarpSpecializedILi8ELi2ELi4ENS5_IJNS4_1CILi1EEENSA_ILi2EEESB_EEEEENS5_IJNSA_ILi128EEENSA_ILi64EEESF_EEENS_12float_e4m3_tENS5_IJlSB_lEEESI_SJ_NS4_8TiledMMAINS4_8MMA_AtomIJNS4_10MMA_TraitsINS4_19SM100_MMA_F8F6F4_SSEJSI_SI_fSF_SG_NS4_17integral_constantINS4_4UMMA5MajorELSQ_0EEESR_NSO_INSP_7ScaleInELSS_0EEEST_EEEEEENS4_6LayoutINS5_IJSB_SB_SB_EEENS5_IJNSA_ILi0EEESY_SY_EEEEENS5_IJNS4_10UnderscoreES11_S11_EEEEENS4_23SM90_TMA_LOAD_MULTICASTENS4_14ComposedLayoutINS4_7SwizzleILi3ELi4ELi3EEENS4_18smem_ptr_flag_bitsILi8EEENSW_INS5_IJNSA_ILi8EEESF_EEENS5_IJSF_SB_EEEEEEEvNS4_8identityENS4_13SM90_TMA_LOADES1E_vS1F_EENS_8epilogue10collective18CollectiveEpilogueINS1I_23Sm100TmaWarpSpecializedILi1ELi1ELi64ELb0ELb0EEEJSH_NS5_IJNSW_ISF_SB_EENSW_ISG_SB_EEEEESI_SJ_SI_SJ_NS1I_6fusion15FusionCallbacksIS1M_NS1Q_17LinearCombinationISI_fSI_fLNS_15FloatRoundStyleE2EEESH_S1P_JEEENS4_5SM1004TMEM4LOAD26SM100_TMEM_LOAD_32dp32b64xES1G_NS15_INS16_ILi2ELi4ELi3EEES19_NSW_INS5_IJS1A_SG_EEENS5_IJSG_SB_EEEEEEENS4_39AutoVectorizingCopyWithAssumedAlignmentILi128EEENS4_14SM90_TMA_STOREES24_S26_S26_EEEvvEEEEvNT_6ParamsE) ;  /* 0xffffff8002d07950 */ /* 0x000fea0003c3ffff */
.L_x_147:
[----:B------:R-:W-:-:S00]  /*7cc0*/  BRA `(.L_x_147) ;  /* 0xfffffffc00fc7947 */ /* 0x000fc0000383ffff */
[----:B------:R-:W-:-:S00]  /*7cd0*/  NOP ;  /* 0x0000000000007918 */ /* 0x000fc00000000000 */
        /* <DEDUP_REMOVED lines=10> */
.L_x_148:


//--------------------- .nv.global.init           --------------------------
	.section	.nv.global.init,"aw",@progbits
.nv.global.init:
	.type		$str$27,@object
	.size		$str$27,($str$28 - $str$27)
$str$27:
        /*0000*/ 	.byte	0x28, 0x61, 0x64, 0x64, 0x72, 0x65, 0x73, 0x73, 0x20, 0x26, 0x20, 0x6d, 0x61, 0x73, 0x6b, 0x29
        /*0010*/ 	.byte	0x20, 0x3d, 0x3d, 0x20, 0x30, 0x00
	.type		$str$28,@object
	.size		$str$28,($str$26 - $str$28)
$str$28:
        /*0016*/ 	.byte	0x2f, 0x74, 0x6d, 0x70, 0x2f, 0x63, 0x75, 0x74, 0x6c, 0x61, 0x73, 0x73, 0x5f, 0x73, 0x77, 0x65
        /*0026*/ 	.byte	0x65, 0x70, 0x5f, 0x73, 0x72, 0x63, 0x2f, 0x69, 0x6e, 0x63, 0x6c, 0x75, 0x64, 0x65, 0x2f, 0x63
        /*0036*/ 	.byte	0x75, 0x74, 0x65, 0x2f, 0x70, 0x6f, 0x69, 0x6e, 0x74, 0x65, 0x72, 0x5f, 0x66, 0x6c, 0x61, 0x67
        /*0046*/ 	.byte	0x67, 0x65, 0x64, 0x2e, 0x68, 0x70, 0x70, 0x00
	.type		$str$26,@object
	.size		$str$26,($str$25 - $str$26)
$str$26:
        /*004e*/ 	.byte	0x2f, 0x74, 0x6d, 0x70, 0x2f, 0x63, 0x75, 0x74, 0x6c, 0x61, 0x73, 0x73, 0x5f, 0x73, 0x77, 0x65
        /*005e*/ 	.byte	0x65, 0x70, 0x5f, 0x73, 0x72, 0x63, 0x2f, 0x69, 0x6e, 0x63, 0x6c, 0x75, 0x64, 0x65, 0x2f, 0x63
        /*006e*/ 	.byte	0x75, 0x74, 0x65, 0x2f, 0x61, 0x74, 0x6f, 0x6d, 0x2f, 0x63, 0x6f, 0x70, 0x79, 0x5f, 0x74, 0x72
        /*007e*/ 	.byte	0x61, 0x69, 0x74, 0x73, 0x5f, 0x73, 0x6d, 0x31, 0x30, 0x30, 0x2e, 0x68, 0x70, 0x70, 0x00
	.type		$str$25,@object
	.size		$str$25,(__unnamed_1 - $str$25)
$str$25:
        /*008d*/ 	.byte	0x28, 0x28, 0x75, 0x69, 0x6e, 0x74, 0x33, 0x32, 0x5f, 0x74, 0x28, 0x74, 0x68, 0x72, 0x65, 0x61
        /*009d*/ 	.byte	0x64, 0x49, 0x64, 0x78, 0x2e, 0x78, 0x29, 0x20, 0x2f, 0x20, 0x33, 0x32, 0x29, 0x20, 0x25, 0x20
        /*00ad*/ 	.byte	0x34, 0x29, 0x20, 0x3d, 0x3d, 0x20, 0x28, 0x28, 0x28, 0x74, 0x6d, 0x65, 0x6d, 0x5f, 0x61, 0x64
        /*00bd*/ 	.byte	0x64, 0x72, 0x20, 0x3e, 0x3e, 0x20, 0x31, 0x36, 0x29, 0x20, 0x2f, 0x20, 0x33, 0x32, 0x29, 0x20
        /*00cd*/ 	.byte	0x25, 0x20, 0x34, 0x29, 0x00
	.type		__unnamed_1,@object
	.size		__unnamed_1,(__unnamed_2 - __unnamed_1)
__unnamed_1:
        /*00d2*/ 	.byte	0x61, 0x75, 0x74, 0x6f, 0x20, 0x63, 0x75, 0x74, 0x65, 0x3a, 0x3a, 0x61, 0x73, 0x5f, 0x70, 0x6f
        /* <DEDUP_REMOVED lines=24> */
        /*0262*/ 	.byte	0x43, 0x3c, 0x38, 0x31, 0x39, 0x32, 0x3e, 0x3e, 0x3e, 0x3e, 0x5d, 0x00
	.type		__unnamed_2,@object
	.size		__unnamed_2,(.L_2 - __unnamed_2)
__unnamed_2:
        /* <DEDUP_REMOVED lines=42> */
        /*050e*/ 	.byte	0x3e, 0x3e, 0x3e, 0x3e, 0x5d, 0x00
.L_2:


//--------------------- .nv.shared._ZN7cutlass13device_kernelINS_4gemm6kernel13GemmUniversalIN4cute5tupleIJiiiiEEENS1_10collective13CollectiveMmaINS1_35MainloopSm100TmaUmmaWarpSpecializedILi8ELi2ELi4ENS5_IJNS4_1CILi1EEENSA_ILi2EEESB_EEEEENS5_IJNSA_ILi128EEENSA_ILi64EEESF_EEENS_12float_e4m3_tENS5_IJlSB_lEEESI_SJ_NS4_8TiledMMAINS4_8MMA_AtomIJNS4_10MMA_TraitsINS4_19SM100_MMA_F8F6F4_SSEJSI_SI_fSF_SG_NS4_17integral_constantINS4_4UMMA5MajorELSQ_0EEESR_NSO_INSP_7ScaleInELSS_0EEEST_EEEEEENS4_6LayoutINS5_IJSB_SB_SB_EEENS5_IJNSA_ILi0EEESY_SY_EEEEENS5_IJNS4_10UnderscoreES11_S11_EEEEENS4_23SM90_TMA_LOAD_MULTICASTENS4_14ComposedLayoutINS4_7SwizzleILi3ELi4ELi3EEENS4_18smem_ptr_flag_bitsILi8EEENSW_INS5_IJNSA_ILi8EEESF_EEENS5_IJSF_SB_EEEEEEEvNS4_8identityENS4_13SM90_TMA_LOADES1E_vS1F_EENS_8epilogue10collective18CollectiveEpilogueINS1I_23Sm100TmaWarpSpecializedILi1ELi1ELi64ELb0ELb0EEEJSH_NS5_IJNSW_ISF_SB_EENSW_ISG_SB_EEEEESI_SJ_SI_SJ_NS1I_6fusion15FusionCallbacksIS1M_NS1Q_17LinearCombinationISI_fSI_fLNS_15FloatRoundStyleE2EEESH_S1P_JEEENS4_5SM1004TMEM4LOAD26SM100_TMEM_LOAD_32dp32b64xES1G_NS15_INS16_ILi2ELi4ELi3EEES19_NSW_INS5_IJS1A_SG_EEENS5_IJSG_SB_EEEEEEENS4_39AutoVectorizingCopyWithAssumedAlignmentILi128EEENS4_14SM90_TMA_STOREES24_S26_S26_EEEvvEEEEvNT_6ParamsE --------------------------
	.section	.nv.shared._ZN7cutlass13device_kernelINS_4gemm6kernel13GemmUniversalIN4cute5tupleIJiiiiEEENS1_10collective13CollectiveMmaINS1_35MainloopSm100TmaUmmaWarpSpecializedILi8ELi2ELi4ENS5_IJNS4_1CILi1EEENSA_ILi2EEESB_EEEEENS5_IJNSA_ILi128EEENSA_ILi64EEESF_EEENS_12float_e4m3_tENS5_IJlSB_lEEESI_SJ_NS4_8TiledMMAINS4_8MMA_AtomIJNS4_10MMA_TraitsINS4_19SM100_MMA_F8F6F4_SSEJSI_SI_fSF_SG_NS4_17integral_constantINS4_4UMMA5MajorELSQ_0EEESR_NSO_INSP_7ScaleInELSS_0EEEST_EEEEEENS4_6LayoutINS5_IJSB_SB_SB_EEENS5_IJNSA_ILi0EEESY_SY_EEEEENS5_IJNS4_10UnderscoreES11_S11_EEEEENS4_23SM90_TMA_LOAD_MULTICASTENS4_14ComposedLayoutINS4_7SwizzleILi3ELi4ELi3EEENS4_18smem_ptr_flag_bitsILi8EEENSW_INS5_IJNSA_ILi8EEESF_EEENS5_IJSF_SB_EEEEEEEvNS4_8identityENS4_13SM90_TMA_LOADES1E_vS1F_EENS_8epilogue10collective18CollectiveEpilogueINS1I_23Sm100TmaWarpSpecializedILi1ELi1ELi64ELb0ELb0EEEJSH_NS5_IJNSW_ISF_SB_EENSW_ISG_SB_EEEEESI_SJ_SI_SJ_NS1I_6fusion15FusionCallbacksIS1M_NS1Q_17LinearCombinationISI_fSI_fLNS_15FloatRoundStyleE2EEESH_S1P_JEEENS4_5SM1004TMEM4LOAD26SM100_TMEM_LOAD_32dp32b64xES1G_NS15_INS16_ILi2ELi4ELi3EEES19_NSW_INS5_IJS1A_SG_EEENS5_IJSG_SB_EEEEEEENS4_39AutoVectorizingCopyWithAssumedAlignmentILi128EEENS4_14SM90_TMA_STOREES24_S26_S26_EEEvvEEEEvNT_6ParamsE,"aw",@nobits
	.sectionflags	@""
	.align	16
	.zero		1024


//--------------------- .nv.shared.reserved.0     --------------------------
	.section	.nv.shared.reserved.0,"aw",@nobits
	.weak		__nv_reservedSMEM_offset_0_alias
	.size		__nv_reservedSMEM_offset_0_alias, 0, 64
	.other		__nv_reservedSMEM_offset_0_alias,@"STO_CUDA_RESERVED_SHARED STV_DEFAULT"
__nv_reservedSMEM_offset_0_alias:
	.zero		0
.nv.shared.reserved.0:
	.zero		64
	.weak		__nv_reservedSMEM_tcgen05_partition
	.type		__nv_reservedSMEM_tcgen05_partition,@object
	.size		__nv_reservedSMEM_tcgen05_partition,(.L_0 - __nv_reservedSMEM_tcgen05_partition)
__nv_reservedSMEM_tcgen05_partition:
	.zero		32
.L_0:


//--------------------- .nv.global                --------------------------
	.section	.nv.global,"aw",@nobits
.nv.global:
	.type		_ZN40_INTERNAL_ae2656a7_4_k_cu_e86ae7be_337024cute1_E,@object
	.size		_ZN40_INTERNAL_ae2656a7_4_k_cu_e86ae7be_337024cute1_E,(_ZN40_INTERNAL_ae2656a7_4_k_cu_e86ae7be_337024cuda3std3__45__cpo6cbeginE - _ZN40_INTERNAL_ae2656a7_4_k_cu_e86ae7be_337024cute1_E)
_ZN40_INTERNAL_ae2656a7_4_k_cu_e86ae7be_337024cute1_E:
	.zero		1
	.type		_ZN40_INTERNAL_ae2656a7_4_k_cu_e86ae7be_337024cuda3std3__45__cpo6cbeginE,@object
	.size		_ZN40_INTERNAL_ae2656a7_4_k_cu_e86ae7be_337024cuda3std3__45__cpo6cbeginE,(_ZN40_INTERNAL_ae2656a7_4_k_cu_e86ae7be_337024cuda3std3__48in_placeE - _ZN40_INTERNAL_ae2656a7_4_k_cu_e86ae7be_337024cuda3std3__45__cpo6cbeginE)
_ZN40_INTERNAL_ae2656a7_4_k_cu_e86ae7be_337024cuda3std3__45__cpo6cbeginE:
	.zero		1
	.type		_ZN40_INTERNAL_ae2656a7_4_k_cu_e86ae7be_337024cuda3std3__48in_placeE,@object
	.size		_ZN40_INTERNAL_ae2656a7_4_k_cu_e86ae7be_337024cuda3std3__48in_placeE,(_ZN40_INTERNAL_ae2656a7_4_k_cu_e86ae7be_337024cuda3std6ranges3__45__cpo9iter_moveE - _ZN40_INTERNAL_ae2656a7_4_k_cu_e86ae7be_337024cuda3std3__48in_placeE)
_ZN40_INTERNAL_ae2656a7_4_k_cu_e86ae7be_337024cuda3std3__48in_placeE:
	.zero		1
	.type		_ZN40_INTERNAL_ae2656a7_4_k_cu_e86ae7be_337024cuda3std6ranges3__45__cpo9iter_moveE,@object
	.size		_ZN40_INTERNAL_ae2656a7_4_k_cu_e86ae7be_337024cuda3std6ranges3__45__cpo9iter_moveE,(_ZN40_INTERNAL_ae2656a7_4_k_cu_e86ae7be_337024cuda3std3__45__cpo5beginE - _ZN40_INTERNAL_ae2656a7_4_k_cu_e86ae7be_337024cuda3std6ranges3__45__cpo9iter_moveE)
_ZN40_INTERNAL_ae2656a7_4_k_cu_e86ae7be_337024cuda3std6ranges3__45__cpo9iter_moveE:
	.zero		1
	.type		_ZN40_INTERNAL_ae2656a7_4_k_cu_e86ae7be_337024cuda3std3__45__cpo5beginE,@object
	.size		_ZN40_INTERNAL_ae2656a7_4_k_cu_e86ae7be_337024cuda3std3__45__cpo5beginE,(_ZN40_INTERNAL_ae2656a7_4_k_cu_e86ae7be_337024cuda3std3__442_GLOBAL__N__ae2656a7_4_k_cu_e86ae7be_337026ignoreE - _ZN40_INTERNAL_ae2656a7_4_k_cu_e86ae7be_337024cuda3std3__45__cpo5beginE)
_ZN40_INTERNAL_ae2656a7_4_k_cu_e86ae7be_337024cuda3std3__45__cpo5beginE:
	.zero		1
	.type		_ZN40_INTERNAL_ae2656a7_4_k_cu_e86ae7be_337024cuda3std3__442_GLOBAL__N__ae2656a7_4_k_cu_e86ae7be_337026ignoreE,@object
	.size		_ZN40_INTERNAL_ae2656a7_4_k_cu_e86ae7be_337024cuda3std3__442_GLOBAL__N__ae2656a7_4_k_cu_e86ae7be_337026ignoreE,(_ZN40_INTERNAL_ae2656a7_4_k_cu_e86ae7be_337024cute7productE - _ZN40_INTERNAL_ae2656a7_4_k_cu_e86ae7be_337024cuda3std3__442_GLOBAL__N__ae2656a7_4_k_cu_e86ae7be_337026ignoreE)
_ZN40_INTERNAL_ae2656a7_4_k_cu_e86ae7be_337024cuda3std3__442_GLOBAL__N__ae2656a7_4_k_cu_e86ae7be_337026ignoreE:
	.zero		1
	.type		_ZN40_INTERNAL_ae2656a7_4_k_cu_e86ae7be_337024cute7productE,@object
	.size		_ZN40_INTERNAL_ae2656a7_4_k_cu_e86ae7be_337024cute7productE,(_ZN40_INTERNAL_ae2656a7_4_k_cu_e86ae7be_337024cuda3std3__45__cpo3endE - _ZN40_INTERNAL_ae2656a7_4_k_cu_e86ae7be_337024cute7productE)
_ZN40_INTERNAL_ae2656a7_4_k_cu_e86ae7be_337024cute7productE:
	.zero		1
	.type		_ZN40_INTERNAL_ae2656a7_4_k_cu_e86ae7be_337024cuda3std3__45__cpo3endE,@object
	.size		_ZN40_INTERNAL_ae2656a7_4_k_cu_e86ae7be_337024cuda3std3__45__cpo3endE,(_ZN40_INTERNAL_ae2656a7_4_k_cu_e86ae7be_337024cuda3std3__419piecewise_constructE - _ZN40_INTERNAL_ae2656a7_4_k_cu_e86ae7be_337024cuda3std3__45__cpo3endE)
_ZN40_INTERNAL_ae2656a7_4_k_cu_e86ae7be_337024cuda3std3__45__cpo3endE:
	.zero		1
	.type		_ZN40_INTERNAL_ae2656a7_4_k_cu_e86ae7be_337024cuda3std3__419piecewise_constructE,@object
	.size		_ZN40_INTERNAL_ae2656a7_4_k_cu_e86ae7be_337024cuda3std3__419piecewise_constructE,(_ZN40_INTERNAL_ae2656a7_4_k_cu_e86ae7be_337024cuda3std3__45__cpo4cendE - _ZN40_INTERNAL_ae2656a7_4_k_cu_e86ae7be_337024cuda3std3__419piecewise_constructE)
_ZN40_INTERNAL_ae2656a7_4_k_cu_e86ae7be_337024cuda3std3__419piecewise_constructE:
	.zero		1
	.type		_ZN40_INTERNAL_ae2656a7_4_k_cu_e86ae7be_337024cuda3std3__45__cpo4cendE,@object
	.size		_ZN40_INTERNAL_ae2656a7_4_k_cu_e86ae7be_337024cuda3std3__45__cpo4cendE,(_ZN40_INTERNAL_ae2656a7_4_k_cu_e86ae7be_337024cuda3std6ranges3__45__cpo4swapE - _ZN40_INTERNAL_ae2656a7_4_k_cu_e86ae7be_337024cuda3std3__45__cpo4cendE)
_ZN40_INTERNAL_ae2656a7_4_k_cu_e86ae7be_337024cuda3std3__45__cpo4cendE:
	.zero		1
	.type		_ZN40_INTERNAL_ae2656a7_4_k_cu_e86ae7be_337024cuda3std6ranges3__45__cpo4swapE,@object
	.size		_ZN40_INTERNAL_ae2656a7_4_k_cu_e86ae7be_337024cuda3std6ranges3__45__cpo4swapE,(.L_10 - _ZN40_INTERNAL_ae2656a7_4_k_cu_e86ae7be_337024cuda3std6ranges3__45__cpo4swapE)
_ZN40_INTERNAL_ae2656a7_4_k_cu_e86ae7be_337024cuda3std6ranges3__45__cpo4swapE:
	.zero		1
.L_10:


//--------------------- .nv.constant0._ZN7cutlass13device_kernelINS_4gemm6kernel13GemmUniversalIN4cute5tupleIJiiiiEEENS1_10collective13CollectiveMmaINS1_35MainloopSm100TmaUmmaWarpSpecializedILi8ELi2ELi4ENS5_IJNS4_1CILi1EEENSA_ILi2EEESB_EEEEENS5_IJNSA_ILi128EEENSA_ILi64EEESF_EEENS_12float_e4m3_tENS5_IJlSB_lEEESI_SJ_NS4_8TiledMMAINS4_8MMA_AtomIJNS4_10MMA_TraitsINS4_19SM100_MMA_F8F6F4_SSEJSI_SI_fSF_SG_NS4_17integral_constantINS4_4UMMA5MajorELSQ_0EEESR_NSO_INSP_7ScaleInELSS_0EEEST_EEEEEENS4_6LayoutINS5_IJSB_SB_SB_EEENS5_IJNSA_ILi0EEESY_SY_EEEEENS5_IJNS4_10UnderscoreES11_S11_EEEEENS4_23SM90_TMA_LOAD_MULTICASTENS4_14ComposedLayoutINS4_7SwizzleILi3ELi4ELi3EEENS4_18smem_ptr_flag_bitsILi8EEENSW_INS5_IJNSA_ILi8EEESF_EEENS5_IJSF_SB_EEEEEEEvNS4_8identityENS4_13SM90_TMA_LOADES1E_vS1F_EENS_8epilogue10collective18CollectiveEpilogueINS1I_23Sm100TmaWarpSpecializedILi1ELi1ELi64ELb0ELb0EEEJSH_NS5_IJNSW_ISF_SB_EENSW_ISG_SB_EEEEESI_SJ_SI_SJ_NS1I_6fusion15FusionCallbacksIS1M_NS1Q_17LinearCombinationISI_fSI_fLNS_15FloatRoundStyleE2EEESH_S1P_JEEENS4_5SM1004TMEM4LOAD26SM100_TMEM_LOAD_32dp32b64xES1G_NS15_INS16_ILi2ELi4ELi3EEES19_NSW_INS5_IJS1A_SG_EEENS5_IJSG_SB_EEEEEEENS4_39AutoVectorizingCopyWithAssumedAlignmentILi128EEENS4_14SM90_TMA_STOREES24_S26_S26_EEEvvEEEEvNT_6ParamsE --------------------------
	.section	.nv.constant0._ZN7cutlass13device_kernelINS_4gemm6kernel13GemmUniversalIN4cute5tupleIJiiiiEEENS1_10collective13CollectiveMmaINS1_35MainloopSm100TmaUmmaWarpSpecializedILi8ELi2ELi4ENS5_IJNS4_1CILi1EEENSA_ILi2EEESB_EEEEENS5_IJNSA_ILi128EEENSA_ILi64EEESF_EEENS_12float_e4m3_tENS5_IJlSB_lEEESI_SJ_NS4_8TiledMMAINS4_8MMA_AtomIJNS4_10MMA_TraitsINS4_19SM100_MMA_F8F6F4_SSEJSI_SI_fSF_SG_NS4_17integral_constantINS4_4UMMA5MajorELSQ_0EEESR_NSO_INSP_7ScaleInELSS_0EEEST_EEEEEENS4_6LayoutINS5_IJSB_SB_SB_EEENS5_IJNSA_ILi0EEESY_SY_EEEEENS5_IJNS4_10UnderscoreES11_S11_EEEEENS4_23SM90_TMA_LOAD_MULTICASTENS4_14ComposedLayoutINS4_7SwizzleILi3ELi4ELi3EEENS4_18smem_ptr_flag_bitsILi8EEENSW_INS5_IJNSA_ILi8EEESF_EEENS5_IJSF_SB_EEEEEEEvNS4_8identityENS4_13SM90_TMA_LOADES1E_vS1F_EENS_8epilogue10collective18CollectiveEpilogueINS1I_23Sm100TmaWarpSpecializedILi1ELi1ELi64ELb0ELb0EEEJSH_NS5_IJNSW_ISF_SB_EENSW_ISG_SB_EEEEESI_SJ_SI_SJ_NS1I_6fusion15FusionCallbacksIS1M_NS1Q_17LinearCombinationISI_fSI_fLNS_15FloatRoundStyleE2EEESH_S1P_JEEENS4_5SM1004TMEM4LOAD26SM100_TMEM_LOAD_32dp32b64xES1G_NS15_INS16_ILi2ELi4ELi3EEES19_NSW_INS5_IJS1A_SG_EEENS5_IJSG_SB_EEEEEEENS4_39AutoVectorizingCopyWithAssumedAlignmentILi128EEENS4_14SM90_TMA_STOREES24_S26_S26_EEEvvEEEEvNT_6ParamsE,"a",@progbits
	.sectionflags	@""
	.align	4
.nv.constant0._ZN7cutlass13device_kernelINS_4gemm6kernel13GemmUniversalIN4cute5tupleIJiiiiEEENS1_10collective13CollectiveMmaINS1_35MainloopSm100TmaUmmaWarpSpecializedILi8ELi2ELi4ENS5_IJNS4_1CILi1EEENSA_ILi2EEESB_EEEEENS5_IJNSA_ILi128EEENSA_ILi64EEESF_EEENS_12float_e4m3_tENS5_IJlSB_lEEESI_SJ_NS4_8TiledMMAINS4_8MMA_AtomIJNS4_10MMA_TraitsINS4_19SM100_MMA_F8F6F4_SSEJSI_SI_fSF_SG_NS4_17integral_constantINS4_4UMMA5MajorELSQ_0EEESR_NSO_INSP_7ScaleInELSS_0EEEST_EEEEEENS4_6LayoutINS5_IJSB_SB_SB_EEENS5_IJNSA_ILi0EEESY_SY_EEEEENS5_IJNS4_10UnderscoreES11_S11_EEEEENS4_23SM90_TMA_LOAD_MULTICASTENS4_14ComposedLayoutINS4_7SwizzleILi3ELi4ELi3EEENS4_18smem_ptr_flag_bitsILi8EEENSW_INS5_IJNSA_ILi8EEESF_EEENS5_IJSF_SB_EEEEEEEvNS4_8identityENS4_13SM90_TMA_LOADES1E_vS1F_EENS_8epilogue10collective18CollectiveEpilogueINS1I_23Sm100TmaWarpSpecializedILi1ELi1ELi64ELb0ELb0EEEJSH_NS5_IJNSW_ISF_SB_EENSW_ISG_SB_EEEEESI_SJ_SI_SJ_NS1I_6fusion15FusionCallbacksIS1M_NS1Q_17LinearCombinationISI_fSI_fLNS_15FloatRoundStyleE2EEESH_S1P_JEEENS4_5SM1004TMEM4LOAD26SM100_TMEM_LOAD_32dp32b64xES1G_NS15_INS16_ILi2ELi4ELi3EEES19_NSW_INS5_IJS1A_SG_EEENS5_IJSG_SB_EEEEEEENS4_39AutoVectorizingCopyWithAssumedAlignmentILi128EEENS4_14SM90_TMA_STOREES24_S26_S26_EEEvvEEEEvNT_6ParamsE:
	.zero		2944


//--------------------- SYMBOLS --------------------------

	.type		.nv.reservedSmem.offset0,@object
	.size		.nv.reservedSmem.offset0,0x4
	.type		.nv.reservedSmem.cap,@object
	.size		.nv.reservedSmem.cap,0x4
	.type		__assertfail,@function
